//
// Generated by NVIDIA NVVM Compiler
//
// Compiler Build ID: CL-36424714
// Cuda compilation tools, release 13.0, V13.0.88
// Based on NVVM 20.0.0
//

.version 9.0
.target sm_100
.address_size 64

	// .globl	_Z10mmaKernel2PK6__halfS1_Pfiii
.extern .shared .align 16 .b8 data[];

.visible .entry _Z10mmaKernel2PK6__halfS1_Pfiii(
	.param .u64 .ptr .align 1 _Z10mmaKernel2PK6__halfS1_Pfiii_param_0,
	.param .u64 .ptr .align 1 _Z10mmaKernel2PK6__halfS1_Pfiii_param_1,
	.param .u64 .ptr .align 1 _Z10mmaKernel2PK6__halfS1_Pfiii_param_2,
	.param .u32 _Z10mmaKernel2PK6__halfS1_Pfiii_param_3,
	.param .u32 _Z10mmaKernel2PK6__halfS1_Pfiii_param_4,
	.param .u32 _Z10mmaKernel2PK6__halfS1_Pfiii_param_5
)
{
	.reg .pred 	%p<16>;
	.reg .b32 	%r<470>;
	.reg .b32 	%f<583>;
	.reg .b64 	%rd<33>;

	ld.param.u64 	%rd11, [_Z10mmaKernel2PK6__halfS1_Pfiii_param_0];
	ld.param.u64 	%rd12, [_Z10mmaKernel2PK6__halfS1_Pfiii_param_1];
	ld.param.u32 	%r23, [_Z10mmaKernel2PK6__halfS1_Pfiii_param_5];
	cvta.to.global.u64 	%rd13, %rd12;
	cvta.to.global.u64 	%rd14, %rd11;
	mov.u32 	%r24, %ctaid.y;
	mov.u32 	%r25, %ctaid.x;
	shl.b32 	%r26, %r25, 6;
	mul.lo.s32 	%r27, %r24, %r23;
	shl.b32 	%r28, %r27, 7;
	mul.wide.s32 	%rd15, %r28, 2;
	add.s64 	%rd29, %rd14, %rd15;
	mul.wide.s32 	%rd16, %r26, 2;
	add.s64 	%rd31, %rd13, %rd16;
	mov.u32 	%r29, %tid.x;
	shr.u32 	%r464, %r29, 5;
	and.b32  	%r2, %r29, 31;
	mov.u32 	%r30, %ntid.x;
	shr.u32 	%r3, %r30, 5;
	shl.b32 	%r31, %r29, 3;
	and.b32  	%r4, %r31, 248;
$L__BB0_1:
	setp.gt.u32 	%p1, %r2, 3;
	@%p1 bra 	$L__BB0_3;
	ld.param.u32 	%r459, [_Z10mmaKernel2PK6__halfS1_Pfiii_param_5];
	mad.lo.s32 	%r32, %r464, %r459, %r4;
	mul.wide.s32 	%rd17, %r32, 2;
	add.s64 	%rd18, %rd29, %rd17;
	mad.lo.s32 	%r33, %r464, 40, %r4;
	shl.b32 	%r34, %r33, 1;
	mov.u32 	%r35, data;
	add.s32 	%r36, %r35, %r34;
	ld.global.nc.v4.u32 	{%r37, %r38, %r39, %r40}, [%rd18];
	st.shared.v4.u32 	[%r36], {%r37, %r38, %r39, %r40};
$L__BB0_3:
	setp.gt.u32 	%p2, %r2, 7;
	setp.gt.u32 	%p3, %r464, 31;
	or.pred  	%p4, %p2, %p3;
	@%p4 bra 	$L__BB0_5;
	ld.param.u32 	%r455, [_Z10mmaKernel2PK6__halfS1_Pfiii_param_4];
	mad.lo.s32 	%r41, %r464, %r455, %r4;
	mul.wide.s32 	%rd19, %r41, 2;
	add.s64 	%rd20, %rd31, %rd19;
	mad.lo.s32 	%r42, %r464, 72, %r4;
	shl.b32 	%r43, %r42, 1;
	mov.u32 	%r44, data;
	add.s32 	%r45, %r44, %r43;
	ld.global.nc.v4.u32 	{%r46, %r47, %r48, %r49}, [%rd20];
	st.shared.v4.u32 	[%r45+10240], {%r46, %r47, %r48, %r49};
$L__BB0_5:
	add.s32 	%r464, %r464, %r3;
	setp.lt.u32 	%p5, %r464, 128;
	@%p5 bra 	$L__BB0_1;
	ld.param.u32 	%r460, [_Z10mmaKernel2PK6__halfS1_Pfiii_param_5];
	bar.sync 	0;
	setp.lt.s32 	%p6, %r460, 32;
	mov.f32 	%f455, 0f00000000;
	mov.f32 	%f456, %f455;
	mov.f32 	%f457, %f455;
	mov.f32 	%f458, %f455;
	mov.f32 	%f459, %f455;
	mov.f32 	%f460, %f455;
	mov.f32 	%f461, %f455;
	mov.f32 	%f462, %f455;
	mov.f32 	%f463, %f455;
	mov.f32 	%f464, %f455;
	mov.f32 	%f465, %f455;
	mov.f32 	%f466, %f455;
	mov.f32 	%f467, %f455;
	mov.f32 	%f468, %f455;
	mov.f32 	%f469, %f455;
	mov.f32 	%f470, %f455;
	mov.f32 	%f471, %f455;
	mov.f32 	%f472, %f455;
	mov.f32 	%f473, %f455;
	mov.f32 	%f474, %f455;
	mov.f32 	%f475, %f455;
	mov.f32 	%f476, %f455;
	mov.f32 	%f477, %f455;
	mov.f32 	%f478, %f455;
	mov.f32 	%f479, %f455;
	mov.f32 	%f480, %f455;
	mov.f32 	%f481, %f455;
	mov.f32 	%f482, %f455;
	mov.f32 	%f483, %f455;
	mov.f32 	%f484, %f455;
	mov.f32 	%f485, %f455;
	mov.f32 	%f486, %f455;
	mov.f32 	%f487, %f455;
	mov.f32 	%f488, %f455;
	mov.f32 	%f489, %f455;
	mov.f32 	%f490, %f455;
	mov.f32 	%f491, %f455;
	mov.f32 	%f492, %f455;
	mov.f32 	%f493, %f455;
	mov.f32 	%f494, %f455;
	mov.f32 	%f495, %f455;
	mov.f32 	%f496, %f455;
	mov.f32 	%f497, %f455;
	mov.f32 	%f498, %f455;
	mov.f32 	%f499, %f455;
	mov.f32 	%f500, %f455;
	mov.f32 	%f501, %f455;
	mov.f32 	%f502, %f455;
	mov.f32 	%f503, %f455;
	mov.f32 	%f504, %f455;
	mov.f32 	%f505, %f455;
	mov.f32 	%f506, %f455;
	mov.f32 	%f507, %f455;
	mov.f32 	%f508, %f455;
	mov.f32 	%f509, %f455;
	mov.f32 	%f510, %f455;
	mov.f32 	%f511, %f455;
	mov.f32 	%f512, %f455;
	mov.f32 	%f513, %f455;
	mov.f32 	%f514, %f455;
	mov.f32 	%f515, %f455;
	mov.f32 	%f516, %f455;
	mov.f32 	%f517, %f455;
	mov.f32 	%f518, %f455;
	@%p6 bra 	$L__BB0_16;
	mov.b32 	%r467, 0;
	mov.b32 	%r466, 1;
	mov.b32 	%r465, 32;
	mov.f32 	%f455, 0f00000000;
	mov.u64 	%rd32, %rd29;
$L__BB0_8:
	ld.param.u32 	%r461, [_Z10mmaKernel2PK6__halfS1_Pfiii_param_5];
	setp.ge.s32 	%p7, %r465, %r461;
	@%p7 bra 	$L__BB0_15;
	ld.param.u32 	%r456, [_Z10mmaKernel2PK6__halfS1_Pfiii_param_4];
	mov.u32 	%r53, %tid.x;
	shr.u32 	%r468, %r53, 5;
	shl.b32 	%r54, %r456, 5;
	mul.wide.s32 	%rd21, %r54, 2;
	add.s64 	%rd31, %rd31, %rd21;
	add.s64 	%rd32, %rd29, 64;
$L__BB0_10:
	mov.u32 	%r55, %tid.x;
	and.b32  	%r56, %r55, 31;
	setp.gt.u32 	%p8, %r56, 3;
	@%p8 bra 	$L__BB0_12;
	ld.param.u32 	%r462, [_Z10mmaKernel2PK6__halfS1_Pfiii_param_5];
	mov.u32 	%r57, %tid.x;
	shl.b32 	%r58, %r57, 3;
	and.b32  	%r59, %r58, 248;
	mad.lo.s32 	%r60, %r468, %r462, %r59;
	mul.wide.u32 	%rd22, %r60, 2;
	add.s64 	%rd23, %rd29, %rd22;
	mad.lo.s32 	%r61, %r468, 40, %r59;
	mov.u32 	%r62, data;
	mad.lo.s32 	%r63, %r466, 14848, %r62;
	shl.b32 	%r64, %r61, 1;
	add.s32 	%r65, %r63, %r64;
	ld.global.nc.v4.u32 	{%r66, %r67, %r68, %r69}, [%rd23+64];
	st.shared.v4.u32 	[%r65], {%r66, %r67, %r68, %r69};
$L__BB0_12:
	mov.u32 	%r70, %tid.x;
	and.b32  	%r71, %r70, 31;
	setp.gt.u32 	%p9, %r71, 7;
	setp.gt.u32 	%p10, %r468, 31;
	or.pred  	%p11, %p9, %p10;
	@%p11 bra 	$L__BB0_14;
	ld.param.u32 	%r457, [_Z10mmaKernel2PK6__halfS1_Pfiii_param_4];
	mov.u32 	%r72, %tid.x;
	shl.b32 	%r73, %r72, 3;
	and.b32  	%r74, %r73, 248;
	mad.lo.s32 	%r75, %r468, %r457, %r74;
	mul.wide.s32 	%rd24, %r75, 2;
	add.s64 	%rd25, %rd31, %rd24;
	mad.lo.s32 	%r76, %r468, 72, %r74;
	mov.u32 	%r77, data;
	mad.lo.s32 	%r78, %r466, 14848, %r77;
	shl.b32 	%r79, %r76, 1;
	add.s32 	%r80, %r78, %r79;
	ld.global.nc.v4.u32 	{%r81, %r82, %r83, %r84}, [%rd25];
	st.shared.v4.u32 	[%r80+10240], {%r81, %r82, %r83, %r84};
$L__BB0_14:
	mov.u32 	%r85, %ntid.x;
	shr.u32 	%r86, %r85, 5;
	add.s32 	%r468, %r468, %r86;
	setp.lt.u32 	%p12, %r468, 128;
	@%p12 bra 	$L__BB0_10;
$L__BB0_15:
	ld.param.u32 	%r463, [_Z10mmaKernel2PK6__halfS1_Pfiii_param_5];
	mov.u32 	%r415, data;
	mad.lo.s32 	%r416, %r467, 14848, %r415;
	mov.u32 	%r417, %tid.x;
	and.b32  	%r418, %r417, 32;
	and.b32  	%r419, %r417, 15;
	mad.lo.s32 	%r420, %r419, 72, %r418;
	shl.b32 	%r421, %r420, 1;
	add.s32 	%r422, %r416, %r421;
	add.s32 	%r94, %r422, 10240;
	and.b32  	%r423, %r417, 975;
	shr.u32 	%r424, %r417, 1;
	and.b32  	%r425, %r424, 8;
	mad.lo.s32 	%r426, %r423, 40, %r425;
	shl.b32 	%r427, %r426, 1;
	add.s32 	%r91, %r416, %r427;
	// begin inline asm
	ldmatrix.sync.aligned.m8n8.x4.shared.b16 {%r87, %r88, %r89, %r90}, [%r91];
	// end inline asm
	// begin inline asm
	ldmatrix.sync.aligned.m8n8.x2.shared.trans.b16 {%r92, %r93}, [%r94];
	// end inline asm
	// begin inline asm
	mma.sync.aligned.m16n8k16.row.col.f32.f16.f16.f32 {%f518, %f517, %f516, %f515}, {%r87, %r88, %r89, %r90}, {%r92, %r93}, {%f518, %f517, %f516, %f515};

	// end inline asm
	add.s32 	%r103, %r422, 10256;
	// begin inline asm
	ldmatrix.sync.aligned.m8n8.x2.shared.trans.b16 {%r101, %r102}, [%r103];
	// end inline asm
	// begin inline asm
	mma.sync.aligned.m16n8k16.row.col.f32.f16.f16.f32 {%f514, %f513, %f512, %f511}, {%r87, %r88, %r89, %r90}, {%r101, %r102}, {%f514, %f513, %f512, %f511};

	// end inline asm
	add.s32 	%r112, %r422, 10272;
	// begin inline asm
	ldmatrix.sync.aligned.m8n8.x2.shared.trans.b16 {%r110, %r111}, [%r112];
	// end inline asm
	// begin inline asm
	mma.sync.aligned.m16n8k16.row.col.f32.f16.f16.f32 {%f510, %f509, %f508, %f507}, {%r87, %r88, %r89, %r90}, {%r110, %r111}, {%f510, %f509, %f508, %f507};

	// end inline asm
	add.s32 	%r121, %r422, 10288;
	// begin inline asm
	ldmatrix.sync.aligned.m8n8.x2.shared.trans.b16 {%r119, %r120}, [%r121];
	// end inline asm
	// begin inline asm
	mma.sync.aligned.m16n8k16.row.col.f32.f16.f16.f32 {%f506, %f505, %f504, %f503}, {%r87, %r88, %r89, %r90}, {%r119, %r120}, {%f506, %f505, %f504, %f503};

	// end inline asm
	add.s32 	%r132, %r91, 1280;
	// begin inline asm
	ldmatrix.sync.aligned.m8n8.x4.shared.b16 {%r128, %r129, %r130, %r131}, [%r132];
	// end inline asm
	// begin inline asm
	ldmatrix.sync.aligned.m8n8.x2.shared.trans.b16 {%r133, %r134}, [%r94];
	// end inline asm
	// begin inline asm
	mma.sync.aligned.m16n8k16.row.col.f32.f16.f16.f32 {%f502, %f501, %f500, %f499}, {%r128, %r129, %r130, %r131}, {%r133, %r134}, {%f502, %f501, %f500, %f499};

	// end inline asm
	// begin inline asm
	ldmatrix.sync.aligned.m8n8.x2.shared.trans.b16 {%r142, %r143}, [%r103];
	// end inline asm
	// begin inline asm
	mma.sync.aligned.m16n8k16.row.col.f32.f16.f16.f32 {%f498, %f497, %f496, %f495}, {%r128, %r129, %r130, %r131}, {%r142, %r143}, {%f498, %f497, %f496, %f495};

	// end inline asm
	// begin inline asm
	ldmatrix.sync.aligned.m8n8.x2.shared.trans.b16 {%r151, %r152}, [%r112];
	// end inline asm
	// begin inline asm
	mma.sync.aligned.m16n8k16.row.col.f32.f16.f16.f32 {%f494, %f493, %f492, %f491}, {%r128, %r129, %r130, %r131}, {%r151, %r152}, {%f494, %f493, %f492, %f491};

	// end inline asm
	// begin inline asm
	ldmatrix.sync.aligned.m8n8.x2.shared.trans.b16 {%r160, %r161}, [%r121];
	// end inline asm
	// begin inline asm
	mma.sync.aligned.m16n8k16.row.col.f32.f16.f16.f32 {%f490, %f489, %f488, %f487}, {%r128, %r129, %r130, %r131}, {%r160, %r161}, {%f490, %f489, %f488, %f487};

	// end inline asm
	add.s32 	%r173, %r91, 2560;
	// begin inline asm
	ldmatrix.sync.aligned.m8n8.x4.shared.b16 {%r169, %r170, %r171, %r172}, [%r173];
	// end inline asm
	// begin inline asm
	ldmatrix.sync.aligned.m8n8.x2.shared.trans.b16 {%r174, %r175}, [%r94];
	// end inline asm
	// begin inline asm
	mma.sync.aligned.m16n8k16.row.col.f32.f16.f16.f32 {%f486, %f485, %f484, %f483}, {%r169, %r170, %r171, %r172}, {%r174, %r175}, {%f486, %f485, %f484, %f483};

	// end inline asm
	// begin inline asm
	ldmatrix.sync.aligned.m8n8.x2.shared.trans.b16 {%r183, %r184}, [%r103];
	// end inline asm
	// begin inline asm
	mma.sync.aligned.m16n8k16.row.col.f32.f16.f16.f32 {%f482, %f481, %f480, %f479}, {%r169, %r170, %r171, %r172}, {%r183, %r184}, {%f482, %f481, %f480, %f479};

	// end inline asm
	// begin inline asm
	ldmatrix.sync.aligned.m8n8.x2.shared.trans.b16 {%r192, %r193}, [%r112];
	// end inline asm
	// begin inline asm
	mma.sync.aligned.m16n8k16.row.col.f32.f16.f16.f32 {%f478, %f477, %f476, %f475}, {%r169, %r170, %r171, %r172}, {%r192, %r193}, {%f478, %f477, %f476, %f475};

	// end inline asm
	// begin inline asm
	ldmatrix.sync.aligned.m8n8.x2.shared.trans.b16 {%r201, %r202}, [%r121];
	// end inline asm
	// begin inline asm
	mma.sync.aligned.m16n8k16.row.col.f32.f16.f16.f32 {%f474, %f473, %f472, %f471}, {%r169, %r170, %r171, %r172}, {%r201, %r202}, {%f474, %f473, %f472, %f471};

	// end inline asm
	add.s32 	%r214, %r91, 3840;
	// begin inline asm
	ldmatrix.sync.aligned.m8n8.x4.shared.b16 {%r210, %r211, %r212, %r213}, [%r214];
	// end inline asm
	// begin inline asm
	ldmatrix.sync.aligned.m8n8.x2.shared.trans.b16 {%r215, %r216}, [%r94];
	// end inline asm
	// begin inline asm
	mma.sync.aligned.m16n8k16.row.col.f32.f16.f16.f32 {%f470, %f469, %f468, %f467}, {%r210, %r211, %r212, %r213}, {%r215, %r216}, {%f470, %f469, %f468, %f467};

	// end inline asm
	// begin inline asm
	ldmatrix.sync.aligned.m8n8.x2.shared.trans.b16 {%r224, %r225}, [%r103];
	// end inline asm
	// begin inline asm
	mma.sync.aligned.m16n8k16.row.col.f32.f16.f16.f32 {%f466, %f465, %f464, %f463}, {%r210, %r211, %r212, %r213}, {%r224, %r225}, {%f466, %f465, %f464, %f463};

	// end inline asm
	// begin inline asm
	ldmatrix.sync.aligned.m8n8.x2.shared.trans.b16 {%r233, %r234}, [%r112];
	// end inline asm
	// begin inline asm
	mma.sync.aligned.m16n8k16.row.col.f32.f16.f16.f32 {%f462, %f461, %f460, %f459}, {%r210, %r211, %r212, %r213}, {%r233, %r234}, {%f462, %f461, %f460, %f459};

	// end inline asm
	// begin inline asm
	ldmatrix.sync.aligned.m8n8.x2.shared.trans.b16 {%r242, %r243}, [%r121];
	// end inline asm
	// begin inline asm
	mma.sync.aligned.m16n8k16.row.col.f32.f16.f16.f32 {%f458, %f457, %f456, %f455}, {%r210, %r211, %r212, %r213}, {%r242, %r243}, {%f458, %f457, %f456, %f455};

	// end inline asm
	add.s32 	%r258, %r422, 12544;
	add.s32 	%r255, %r91, 32;
	// begin inline asm
	ldmatrix.sync.aligned.m8n8.x4.shared.b16 {%r251, %r252, %r253, %r254}, [%r255];
	// end inline asm
	// begin inline asm
	ldmatrix.sync.aligned.m8n8.x2.shared.trans.b16 {%r256, %r257}, [%r258];
	// end inline asm
	// begin inline asm
	mma.sync.aligned.m16n8k16.row.col.f32.f16.f16.f32 {%f518, %f517, %f516, %f515}, {%r251, %r252, %r253, %r254}, {%r256, %r257}, {%f518, %f517, %f516, %f515};

	// end inline asm
	add.s32 	%r267, %r422, 12560;
	// begin inline asm
	ldmatrix.sync.aligned.m8n8.x2.shared.trans.b16 {%r265, %r266}, [%r267];
	// end inline asm
	// begin inline asm
	mma.sync.aligned.m16n8k16.row.col.f32.f16.f16.f32 {%f514, %f513, %f512, %f511}, {%r251, %r252, %r253, %r254}, {%r265, %r266}, {%f514, %f513, %f512, %f511};

	// end inline asm
	add.s32 	%r276, %r422, 12576;
	// begin inline asm
	ldmatrix.sync.aligned.m8n8.x2.shared.trans.b16 {%r274, %r275}, [%r276];
	// end inline asm
	// begin inline asm
	mma.sync.aligned.m16n8k16.row.col.f32.f16.f16.f32 {%f510, %f509, %f508, %f507}, {%r251, %r252, %r253, %r254}, {%r274, %r275}, {%f510, %f509, %f508, %f507};

	// end inline asm
	add.s32 	%r285, %r422, 12592;
	// begin inline asm
	ldmatrix.sync.aligned.m8n8.x2.shared.trans.b16 {%r283, %r284}, [%r285];
	// end inline asm
	// begin inline asm
	mma.sync.aligned.m16n8k16.row.col.f32.f16.f16.f32 {%f506, %f505, %f504, %f503}, {%r251, %r252, %r253, %r254}, {%r283, %r284}, {%f506, %f505, %f504, %f503};

	// end inline asm
	add.s32 	%r296, %r91, 1312;
	// begin inline asm
	ldmatrix.sync.aligned.m8n8.x4.shared.b16 {%r292, %r293, %r294, %r295}, [%r296];
	// end inline asm
	// begin inline asm
	ldmatrix.sync.aligned.m8n8.x2.shared.trans.b16 {%r297, %r298}, [%r258];
	// end inline asm
	// begin inline asm
	mma.sync.aligned.m16n8k16.row.col.f32.f16.f16.f32 {%f502, %f501, %f500, %f499}, {%r292, %r293, %r294, %r295}, {%r297, %r298}, {%f502, %f501, %f500, %f499};

	// end inline asm
	// begin inline asm
	ldmatrix.sync.aligned.m8n8.x2.shared.trans.b16 {%r306, %r307}, [%r267];
	// end inline asm
	// begin inline asm
	mma.sync.aligned.m16n8k16.row.col.f32.f16.f16.f32 {%f498, %f497, %f496, %f495}, {%r292, %r293, %r294, %r295}, {%r306, %r307}, {%f498, %f497, %f496, %f495};

	// end inline asm
	// begin inline asm
	ldmatrix.sync.aligned.m8n8.x2.shared.trans.b16 {%r315, %r316}, [%r276];
	// end inline asm
	// begin inline asm
	mma.sync.aligned.m16n8k16.row.col.f32.f16.f16.f32 {%f494, %f493, %f492, %f491}, {%r292, %r293, %r294, %r295}, {%r315, %r316}, {%f494, %f493, %f492, %f491};

	// end inline asm
	// begin inline asm
	ldmatrix.sync.aligned.m8n8.x2.shared.trans.b16 {%r324, %r325}, [%r285];
	// end inline asm
	// begin inline asm
	mma.sync.aligned.m16n8k16.row.col.f32.f16.f16.f32 {%f490, %f489, %f488, %f487}, {%r292, %r293, %r294, %r295}, {%r324, %r325}, {%f490, %f489, %f488, %f487};

	// end inline asm
	add.s32 	%r337, %r91, 2592;
	// begin inline asm
	ldmatrix.sync.aligned.m8n8.x4.shared.b16 {%r333, %r334, %r335, %r336}, [%r337];
	// end inline asm
	// begin inline asm
	ldmatrix.sync.aligned.m8n8.x2.shared.trans.b16 {%r338, %r339}, [%r258];
	// end inline asm
	// begin inline asm
	mma.sync.aligned.m16n8k16.row.col.f32.f16.f16.f32 {%f486, %f485, %f484, %f483}, {%r333, %r334, %r335, %r336}, {%r338, %r339}, {%f486, %f485, %f484, %f483};

	// end inline asm
	// begin inline asm
	ldmatrix.sync.aligned.m8n8.x2.shared.trans.b16 {%r347, %r348}, [%r267];
	// end inline asm
	// begin inline asm
	mma.sync.aligned.m16n8k16.row.col.f32.f16.f16.f32 {%f482, %f481, %f480, %f479}, {%r333, %r334, %r335, %r336}, {%r347, %r348}, {%f482, %f481, %f480, %f479};

	// end inline asm
	// begin inline asm
	ldmatrix.sync.aligned.m8n8.x2.shared.trans.b16 {%r356, %r357}, [%r276];
	// end inline asm
	// begin inline asm
	mma.sync.aligned.m16n8k16.row.col.f32.f16.f16.f32 {%f478, %f477, %f476, %f475}, {%r333, %r334, %r335, %r336}, {%r356, %r357}, {%f478, %f477, %f476, %f475};

	// end inline asm
	// begin inline asm
	ldmatrix.sync.aligned.m8n8.x2.shared.trans.b16 {%r365, %r366}, [%r285];
	// end inline asm
	// begin inline asm
	mma.sync.aligned.m16n8k16.row.col.f32.f16.f16.f32 {%f474, %f473, %f472, %f471}, {%r333, %r334, %r335, %r336}, {%r365, %r366}, {%f474, %f473, %f472, %f471};

	// end inline asm
	add.s32 	%r378, %r91, 3872;
	// begin inline asm
	ldmatrix.sync.aligned.m8n8.x4.shared.b16 {%r374, %r375, %r376, %r377}, [%r378];
	// end inline asm
	// begin inline asm
	ldmatrix.sync.aligned.m8n8.x2.shared.trans.b16 {%r379, %r380}, [%r258];
	// end inline asm
	// begin inline asm
	mma.sync.aligned.m16n8k16.row.col.f32.f16.f16.f32 {%f470, %f469, %f468, %f467}, {%r374, %r375, %r376, %r377}, {%r379, %r380}, {%f470, %f469, %f468, %f467};

	// end inline asm
	// begin inline asm
	ldmatrix.sync.aligned.m8n8.x2.shared.trans.b16 {%r388, %r389}, [%r267];
	// end inline asm
	// begin inline asm
	mma.sync.aligned.m16n8k16.row.col.f32.f16.f16.f32 {%f466, %f465, %f464, %f463}, {%r374, %r375, %r376, %r377}, {%r388, %r389}, {%f466, %f465, %f464, %f463};

	// end inline asm
	// begin inline asm
	ldmatrix.sync.aligned.m8n8.x2.shared.trans.b16 {%r397, %r398}, [%r276];
	// end inline asm
	// begin inline asm
	mma.sync.aligned.m16n8k16.row.col.f32.f16.f16.f32 {%f462, %f461, %f460, %f459}, {%r374, %r375, %r376, %r377}, {%r397, %r398}, {%f462, %f461, %f460, %f459};

	// end inline asm
	// begin inline asm
	ldmatrix.sync.aligned.m8n8.x2.shared.trans.b16 {%r406, %r407}, [%r285];
	// end inline asm
	// begin inline asm
	mma.sync.aligned.m16n8k16.row.col.f32.f16.f16.f32 {%f458, %f457, %f456, %f455}, {%r374, %r375, %r376, %r377}, {%r406, %r407}, {%f458, %f457, %f456, %f455};

	// end inline asm
	bar.sync 	0;
	xor.b32  	%r467, %r467, 1;
	xor.b32  	%r466, %r466, 1;
	add.s32 	%r465, %r465, 32;
	setp.le.s32 	%p13, %r465, %r463;
	mov.u64 	%rd29, %rd32;
	@%p13 bra 	$L__BB0_8;
$L__BB0_16:
	ld.param.u64 	%rd28, [_Z10mmaKernel2PK6__halfS1_Pfiii_param_2];
	mov.u32 	%r428, %tid.x;
	shl.b32 	%r429, %r428, 6;
	shr.u32 	%r469, %r428, 5;
	and.b32  	%r430, %r428, 32;
	shl.b32 	%r431, %r428, 1;
	or.b32  	%r432, %r431, %r429;
	and.b32  	%r433, %r432, 61446;
	or.b32  	%r434, %r433, %r430;
	shl.b32 	%r435, %r428, 4;
	and.b32  	%r436, %r435, 448;
	or.b32  	%r437, %r434, %r436;
	shl.b32 	%r438, %r437, 2;
	mov.u32 	%r439, data;
	add.s32 	%r440, %r439, %r438;
	st.shared.v2.f32 	[%r440], {%f518, %f517};
	st.shared.v2.f32 	[%r440+2048], {%f516, %f515};
	st.shared.v2.f32 	[%r440+32], {%f514, %f513};
	st.shared.v2.f32 	[%r440+2080], {%f512, %f511};
	st.shared.v2.f32 	[%r440+64], {%f510, %f509};
	st.shared.v2.f32 	[%r440+2112], {%f508, %f507};
	st.shared.v2.f32 	[%r440+96], {%f506, %f505};
	st.shared.v2.f32 	[%r440+2144], {%f504, %f503};
	st.shared.v2.f32 	[%r440+4096], {%f502, %f501};
	st.shared.v2.f32 	[%r440+6144], {%f500, %f499};
	st.shared.v2.f32 	[%r440+4128], {%f498, %f497};
	st.shared.v2.f32 	[%r440+6176], {%f496, %f495};
	st.shared.v2.f32 	[%r440+4160], {%f494, %f493};
	st.shared.v2.f32 	[%r440+6208], {%f492, %f491};
	st.shared.v2.f32 	[%r440+4192], {%f490, %f489};
	st.shared.v2.f32 	[%r440+6240], {%f488, %f487};
	st.shared.v2.f32 	[%r440+8192], {%f486, %f485};
	st.shared.v2.f32 	[%r440+10240], {%f484, %f483};
	st.shared.v2.f32 	[%r440+8224], {%f482, %f481};
	st.shared.v2.f32 	[%r440+10272], {%f480, %f479};
	st.shared.v2.f32 	[%r440+8256], {%f478, %f477};
	st.shared.v2.f32 	[%r440+10304], {%f476, %f475};
	st.shared.v2.f32 	[%r440+8288], {%f474, %f473};
	st.shared.v2.f32 	[%r440+10336], {%f472, %f471};
	st.shared.v2.f32 	[%r440+12288], {%f470, %f469};
	st.shared.v2.f32 	[%r440+14336], {%f468, %f467};
	st.shared.v2.f32 	[%r440+12320], {%f466, %f465};
	st.shared.v2.f32 	[%r440+14368], {%f464, %f463};
	st.shared.v2.f32 	[%r440+12352], {%f462, %f461};
	st.shared.v2.f32 	[%r440+14400], {%f460, %f459};
	st.shared.v2.f32 	[%r440+12384], {%f458, %f457};
	st.shared.v2.f32 	[%r440+14432], {%f456, %f455};
	bar.sync 	0;
	and.b32  	%r17, %r428, 31;
	shl.b32 	%r441, %r428, 2;
	and.b32  	%r18, %r441, 124;
	mov.u32 	%r442, %ctaid.x;
	shl.b32 	%r443, %r442, 6;
	add.s32 	%r19, %r18, %r443;
	cvta.to.global.u64 	%rd9, %rd28;
$L__BB0_17:
	setp.gt.u32 	%p14, %r17, 15;
	@%p14 bra 	$L__BB0_19;
	ld.param.u32 	%r458, [_Z10mmaKernel2PK6__halfS1_Pfiii_param_4];
	shl.b32 	%r444, %r469, 6;
	add.s32 	%r445, %r444, %r18;
	shl.b32 	%r446, %r445, 2;
	add.s32 	%r448, %r439, %r446;
	mov.u32 	%r449, %ctaid.y;
	shl.b32 	%r450, %r449, 7;
	add.s32 	%r451, %r450, %r469;
	mad.lo.s32 	%r452, %r451, %r458, %r19;
	mul.wide.s32 	%rd26, %r452, 4;
	add.s64 	%rd27, %rd9, %rd26;
	ld.shared.v4.f32 	{%f451, %f452, %f453, %f454}, [%r448];
	st.global.v4.f32 	[%rd27], {%f451, %f452, %f453, %f454};
$L__BB0_19:
	mov.u32 	%r453, %ntid.x;
	shr.u32 	%r454, %r453, 5;
	add.s32 	%r469, %r469, %r454;
	setp.lt.u32 	%p15, %r469, 128;
	@%p15 bra 	$L__BB0_17;
	ret;

}
	// .globl	_Z12flushL2CachePfm
.visible .entry _Z12flushL2CachePfm(
	.param .u64 .ptr .align 1 _Z12flushL2CachePfm_param_0,
	.param .u64 _Z12flushL2CachePfm_param_1
)
{
	.reg .pred 	%p<3>;
	.reg .b32 	%r<7>;
	.reg .b32 	%f<2>;
	.reg .b64 	%rd<11>;

	ld.param.u64 	%rd6, [_Z12flushL2CachePfm_param_0];
	ld.param.u64 	%rd7, [_Z12flushL2CachePfm_param_1];
	mov.u32 	%r2, %ctaid.x;
	mov.u32 	%r1, %ntid.x;
	mov.u32 	%r3, %tid.x;
	mad.lo.s32 	%r4, %r2, %r1, %r3;
	cvt.s64.s32 	%rd10, %r4;
	setp.le.u64 	%p1, %rd7, %rd10;
	@%p1 bra 	$L__BB1_3;
	mov.u32 	%r5, %nctaid.x;
	mul.lo.s32 	%r6, %r5, %r1;
	cvt.s64.s32 	%rd2, %r6;
	cvta.to.global.u64 	%rd3, %rd6;
$L__BB1_2:
	cvt.rn.f32.u64 	%f1, %rd10;
	shl.b64 	%rd8, %rd10, 2;
	add.s64 	%rd9, %rd3, %rd8;
	st.global.f32 	[%rd9], %f1;
	add.s64 	%rd10, %rd10, %rd2;
	setp.lt.u64 	%p2, %rd10, %rd7;
	@%p2 bra 	$L__BB1_2;
$L__BB1_3:
	ret;

}


// ===== COMPILED SASS (sm_100) =====

	.target	sm_100

	.elftype	@"ET_EXEC"


//--------------------- .note.nv.tkinfo           --------------------------
	.section	.note.nv.tkinfo,"",@"SHT_NOTE"
	.sectionflags	@"SHF_NOTE_NV_TKINFO"
	.tkinfo
        /*0018*/ 	.word	0x00000002
        /*0030*/ 	.string	""
        /*0030*/ 	.string	"ptxas"
        /*0030*/ 	.string	"Cuda compilation tools, release 13.0, V13.0.88"
        /*0030*/ 	.string	"Build cuda_13.0.r13.0/compiler.36424714_0"
        /*0030*/ 	.string	"-arch sm_100 -m 64 "



//--------------------- .note.nv.cuinfo           --------------------------
	.section	.note.nv.cuinfo,"",@"SHT_NOTE"
	.sectionflags	@"SHF_NOTE_NV_CUINFO"
        /*0018*/ 	.short	0x0002
        /*001a*/ 	.short	0x0064
        /*001c*/ 	.short	0x0082
	.zero		2


//--------------------- .nv.info                  --------------------------
	.section	.nv.info,"",@"SHT_CUDA_INFO"
	.align	4


	//----- nvinfo : EIATTR_REGCOUNT
	.align		4
        /*0000*/ 	.byte	0x04, 0x2f
        /*0002*/ 	.short	(.L_1 - .L_0)
	.align		4
.L_0:
        /*0004*/ 	.word	index@(_Z10mmaKernel2PK6__halfS1_Pfiii)
        /*0008*/ 	.word	0x0000005d


	//----- nvinfo : EIATTR_FRAME_SIZE
	.align		4
.L_1:
        /*000c*/ 	.byte	0x04, 0x11
        /*000e*/ 	.short	(.L_3 - .L_2)
	.align		4
.L_2:
        /*0010*/ 	.word	index@(_Z10mmaKernel2PK6__halfS1_Pfiii)
        /*0014*/ 	.word	0x00000000


	//----- nvinfo : EIATTR_REGCOUNT
	.align		4
.L_3:
        /*0018*/ 	.byte	0x04, 0x2f
        /*001a*/ 	.short	(.L_5 - .L_4)
	.align		4
.L_4:
        /*001c*/ 	.word	index@(_Z12flushL2CachePfm)
        /*0020*/ 	.word	0x0000000a


	//----- nvinfo : EIATTR_FRAME_SIZE
	.align		4
.L_5:
        /*0024*/ 	.byte	0x04, 0x11
        /*0026*/ 	.short	(.L_7 - .L_6)
	.align		4
.L_6:
        /*0028*/ 	.word	index@(_Z12flushL2CachePfm)
        /*002c*/ 	.word	0x00000000


	//----- nvinfo : EIATTR_MIN_STACK_SIZE
	.align		4
.L_7:
        /*0030*/ 	.byte	0x04, 0x12
        /*0032*/ 	.short	(.L_9 - .L_8)
	.align		4
.L_8:
        /*0034*/ 	.word	index@(_Z12flushL2CachePfm)
        /*0038*/ 	.word	0x00000000


	//----- nvinfo : EIATTR_MIN_STACK_SIZE
	.align		4
.L_9:
        /*003c*/ 	.byte	0x04, 0x12
        /*003e*/ 	.short	(.L_11 - .L_10)
	.align		4
.L_10:
        /*0040*/ 	.word	index@(_Z10mmaKernel2PK6__halfS1_Pfiii)
        /*0044*/ 	.word	0x00000000
.L_11:


//--------------------- .nv.compat                --------------------------
	.section	.nv.compat,"",@"SHT_CUDA_COMPAT_INFO"
	.align	4
        /*0000*/ 	.byte	0x02, 0x09, 0x00, 0x00, 0x02, 0x02, 0x01, 0x00, 0x02, 0x05, 0x05, 0x00, 0x03, 0x07, 0x01, 0x01
        /*0010*/ 	.byte	0x02, 0x03, 0x00, 0x00, 0x02, 0x06, 0x01, 0x00, 0x04, 0x0b, 0x08, 0x00, 0x09, 0x00, 0x00, 0x00
        /*0020*/ 	.byte	0x00, 0x00, 0x00, 0x00


//--------------------- .nv.info._Z12flushL2CachePfm --------------------------
	.section	.nv.info._Z12flushL2CachePfm,"",@"SHT_CUDA_INFO"
	.sectionflags	@""
	.align	4


	//----- nvinfo : EIATTR_CUDA_API_VERSION
	.align		4
        /*0000*/ 	.byte	0x04, 0x37
        /*0002*/ 	.short	(.L_13 - .L_12)
.L_12:
        /*0004*/ 	.word	0x00000082


	//----- nvinfo : EIATTR_KPARAM_INFO
	.align		4
.L_13:
        /*0008*/ 	.byte	0x04, 0x17
        /*000a*/ 	.short	(.L_15 - .L_14)
.L_14:
        /*000c*/ 	.word	0x00000000
        /*0010*/ 	.short	0x0001
        /*0012*/ 	.short	0x0008
        /*0014*/ 	.byte	0x00, 0xf0, 0x21, 0x00


	//----- nvinfo : EIATTR_KPARAM_INFO
	.align		4
.L_15:
        /*0018*/ 	.byte	0x04, 0x17
        /*001a*/ 	.short	(.L_17 - .L_16)
.L_16:
        /*001c*/ 	.word	0x00000000
        /*0020*/ 	.short	0x0000
        /*0022*/ 	.short	0x0000
        /*0024*/ 	.byte	0x00, 0xf5, 0x21, 0x00


	//----- nvinfo : EIATTR_SPARSE_MMA_MASK
	.align		4
.L_17:
        /*0028*/ 	.byte	0x03, 0x50
        /*002a*/ 	.short	0x0000


	//----- nvinfo : EIATTR_MAXREG_COUNT
	.align		4
        /*002c*/ 	.byte	0x03, 0x1b
        /*002e*/ 	.short	0x00ff


	//----- nvinfo : EIATTR_MERCURY_ISA_VERSION
	.align		4
        /*0030*/ 	.byte	0x03, 0x5f
        /*0032*/ 	.short	0x0101


	//----- nvinfo : EIATTR_VRC_CTA_INIT_COUNT
	.align		4
        /*0034*/ 	.byte	0x02, 0x4a
	.zero		1
	.zero		1


	//----- nvinfo : EIATTR_EXIT_INSTR_OFFSETS
	.align		4
        /*0038*/ 	.byte	0x04, 0x1c
        /*003a*/ 	.short	(.L_19 - .L_18)


	//   ....[0]....
.L_18:
        /*003c*/ 	.word	0x00000090


	//   ....[1]....
        /*0040*/ 	.word	0x000001b0


	//----- nvinfo : EIATTR_CRS_STACK_SIZE
	.align		4
.L_19:
        /*0044*/ 	.byte	0x04, 0x1e
        /*0046*/ 	.short	(.L_21 - .L_20)
.L_20:
        /*0048*/ 	.word	0x00000000


	//----- nvinfo : EIATTR_CBANK_PARAM_SIZE
	.align		4
.L_21:
        /*004c*/ 	.byte	0x03, 0x19
        /*004e*/ 	.short	0x0010


	//----- nvinfo : EIATTR_PARAM_CBANK
	.align		4
        /*0050*/ 	.byte	0x04, 0x0a
        /*0052*/ 	.short	(.L_23 - .L_22)
	.align		4
.L_22:
        /*0054*/ 	.word	index@(.nv.constant0._Z12flushL2CachePfm)
        /*0058*/ 	.short	0x0380
        /*005a*/ 	.short	0x0010


	//----- nvinfo : EIATTR_SW_WAR
	.align		4
.L_23:
        /*005c*/ 	.byte	0x04, 0x36
        /*005e*/ 	.short	(.L_25 - .L_24)
.L_24:
        /*0060*/ 	.word	0x00000008
.L_25:


//--------------------- .nv.info._Z10mmaKernel2PK6__halfS1_Pfiii --------------------------
	.section	.nv.info._Z10mmaKernel2PK6__halfS1_Pfiii,"",@"SHT_CUDA_INFO"
	.sectionflags	@""
	.align	4


	//----- nvinfo : EIATTR_CUDA_API_VERSION
	.align		4
        /*0000*/ 	.byte	0x04, 0x37
        /*0002*/ 	.short	(.L_27 - .L_26)
.L_26:
        /*0004*/ 	.word	0x00000082


	//----- nvinfo : EIATTR_KPARAM_INFO
	.align		4
.L_27:
        /*0008*/ 	.byte	0x04, 0x17
        /*000a*/ 	.short	(.L_29 - .L_28)
.L_28:
        /*000c*/ 	.word	0x00000000
        /*0010*/ 	.short	0x0005
        /*0012*/ 	.short	0x0020
        /*0014*/ 	.byte	0x00, 0xf0, 0x11, 0x00


	//----- nvinfo : EIATTR_KPARAM_INFO
	.align		4
.L_29:
        /*0018*/ 	.byte	0x04, 0x17
        /*001a*/ 	.short	(.L_31 - .L_30)
.L_30:
        /*001c*/ 	.word	0x00000000
        /*0020*/ 	.short	0x0004
        /*0022*/ 	.short	0x001c
        /*0024*/ 	.byte	0x00, 0xf0, 0x11, 0x00


	//----- nvinfo : EIATTR_KPARAM_INFO
	.align		4
.L_31:
        /*0028*/ 	.byte	0x04, 0x17
        /*002a*/ 	.short	(.L_33 - .L_32)
.L_32:
        /*002c*/ 	.word	0x00000000
        /*0030*/ 	.short	0x0003
        /*0032*/ 	.short	0x0018
        /*0034*/ 	.byte	0x00, 0xf0, 0x11, 0x00


	//----- nvinfo : EIATTR_KPARAM_INFO
	.align		4
.L_33:
        /*0038*/ 	.byte	0x04, 0x17
        /*003a*/ 	.short	(.L_35 - .L_34)
.L_34:
        /*003c*/ 	.word	0x00000000
        /*0040*/ 	.short	0x0002
        /*0042*/ 	.short	0x0010
        /*0044*/ 	.byte	0x00, 0xf5, 0x21, 0x00


	//----- nvinfo : EIATTR_KPARAM_INFO
	.align		4
.L_35:
        /*0048*/ 	.byte	0x04, 0x17
        /*004a*/ 	.short	(.L_37 - .L_36)
.L_36:
        /*004c*/ 	.word	0x00000000
        /*0050*/ 	.short	0x0001
        /*0052*/ 	.short	0x0008
        /*0054*/ 	.byte	0x00, 0xf5, 0x21, 0x00


	//----- nvinfo : EIATTR_KPARAM_INFO
	.align		4
.L_37:
        /*0058*/ 	.byte	0x04, 0x17
        /*005a*/ 	.short	(.L_39 - .L_38)
.L_38:
        /*005c*/ 	.word	0x00000000
        /*0060*/ 	.short	0x0000
        /*0062*/ 	.short	0x0000
        /*0064*/ 	.byte	0x00, 0xf5, 0x21, 0x00


	//----- nvinfo : EIATTR_SPARSE_MMA_MASK
	.align		4
.L_39:
        /*0068*/ 	.byte	0x03, 0x50
        /*006a*/ 	.short	0x0000


	//----- nvinfo : EIATTR_MAXREG_COUNT
	.align		4
        /*006c*/ 	.byte	0x03, 0x1b
        /*006e*/ 	.short	0x00ff


	//----- nvinfo : EIATTR_NUM_BARRIERS
	.align		4
        /*0070*/ 	.byte	0x02, 0x4c
        /*0072*/ 	.byte	0x01
	.zero		1


	//----- nvinfo : EIATTR_MERCURY_ISA_VERSION
	.align		4
        /*0074*/ 	.byte	0x03, 0x5f
        /*0076*/ 	.short	0x0101


	//----- nvinfo : EIATTR_VRC_CTA_INIT_COUNT
	.align		4
        /*0078*/ 	.byte	0x02, 0x4a
	.zero		1
	.zero		1


	//----- nvinfo : EIATTR_EXIT_INSTR_OFFSETS
	.align		4
        /*007c*/ 	.byte	0x04, 0x1c
        /*007e*/ 	.short	(.L_41 - .L_40)


	//   ....[0]....
.L_40:
        /*0080*/ 	.word	0x000011c0


	//----- nvinfo : EIATTR_CRS_STACK_SIZE
	.align		4
.L_41:
        /*0084*/ 	.byte	0x04, 0x1e
        /*0086*/ 	.short	(.L_43 - .L_42)
.L_42:
        /*0088*/ 	.word	0x00000000


	//----- nvinfo : EIATTR_CBANK_PARAM_SIZE
	.align		4
.L_43:
        /*008c*/ 	.byte	0x03, 0x19
        /*008e*/ 	.short	0x0024


	//----- nvinfo : EIATTR_PARAM_CBANK
	.align		4
        /*0090*/ 	.byte	0x04, 0x0a
        /*0092*/ 	.short	(.L_45 - .L_44)
	.align		4
.L_44:
        /*0094*/ 	.word	index@(.nv.constant0._Z10mmaKernel2PK6__halfS1_Pfiii)
        /*0098*/ 	.short	0x0380
        /*009a*/ 	.short	0x0024


	//----- nvinfo : EIATTR_SW_WAR
	.align		4
.L_45:
        /*009c*/ 	.byte	0x04, 0x36
        /*009e*/ 	.short	(.L_47 - .L_46)
.L_46:
        /*00a0*/ 	.word	0x00000008
.L_47:


//--------------------- .nv.callgraph             --------------------------
	.section	.nv.callgraph,"",@"SHT_CUDA_CALLGRAPH"
	.align	4
	.sectionentsize	8
	.align		4
        /*0000*/ 	.word	0x00000000
	.align		4
        /*0004*/ 	.word	0xffffffff
	.align		4
        /*0008*/ 	.word	0x00000000
	.align		4
        /*000c*/ 	.word	0xfffffffe
	.align		4
        /*0010*/ 	.word	0x00000000
	.align		4
        /*0014*/ 	.word	0xfffffffd
	.align		4
        /*0018*/ 	.word	0x00000000
	.align		4
        /*001c*/ 	.word	0xfffffffc


//--------------------- .text._Z12flushL2CachePfm --------------------------
	.section	.text._Z12flushL2CachePfm,"ax",@progbits
	.align	128
        .global         _Z12flushL2CachePfm
        .type           _Z12flushL2CachePfm,@function
        .size           _Z12flushL2CachePfm,(.L_x_12 - _Z12flushL2CachePfm)
        .other          _Z12flushL2CachePfm,@"STO_CUDA_ENTRY STV_DEFAULT"
_Z12flushL2CachePfm:
.text._Z12flushL2CachePfm:
[----:B------:R-:W-:Y:S01]  /*0000*/  LDC R1, c[0x0][0x37c] ;  /* 0x0000df00ff017b82 */ /* 0x000fe20000000800 */
[----:B------:R-:W0:Y:S07]  /*0010*/  S2R R3, SR_TID.X ;  /* 0x0000000000037919 */ /* 0x000e2e0000002100 */
[----:B------:R-:W0:Y:S01]  /*0020*/  S2UR UR4, SR_CTAID.X ;  /* 0x00000000000479c3 */ /* 0x000e220000002500 */
[----:B------:R-:W1:Y:S07]  /*0030*/  LDCU.64 UR8, c[0x0][0x388] ;  /* 0x00007100ff0877ac */ /* 0x000e6e0008000a00 */
[----:B------:R-:W0:Y:S02]  /*0040*/  LDC R2, c[0x0][0x360] ;  /* 0x0000d800ff027b82 */ /* 0x000e240000000800 */
[----:B0-----:R-:W-:-:S05]  /*0050*/  IMAD R0, R2, UR4, R3 ;  /* 0x0000000402007c24 */ /* 0x001fca000f8e0203 */
[----:B-1----:R-:W-:Y:S02]  /*0060*/  ISETP.GE.U32.AND P0, PT, R0, UR8, PT ;  /* 0x0000000800007c0c */ /* 0x002fe4000bf06070 */
[----:B------:R-:W-:-:S04]  /*0070*/  SHF.R.S32.HI R3, RZ, 0x1f, R0 ;  /* 0x0000001fff037819 */ /* 0x000fc80000011400 */
[----:B------:R-:W-:-:S13]  /*0080*/  ISETP.GE.U32.AND.EX P0, PT, R3, UR9, PT, P0 ;  /* 0x0000000903007c0c */ /* 0x000fda000bf06100 */
[----:B------:R-:W-:Y:S05]  /*0090*/  @P0 EXIT ;  /* 0x000000000000094d */ /* 0x000fea0003800000 */
[----:B------:R-:W0:Y:S01]  /*00a0*/  LDCU UR4, c[0x0][0x370] ;  /* 0x00006e00ff0477ac */ /* 0x000e220008000800 */
[----:B------:R-:W-:Y:S02]  /*00b0*/  IMAD.MOV.U32 R7, RZ, RZ, R0 ;  /* 0x000000ffff077224 */ /* 0x000fe400078e0000 */
[----:B------:R-:W-:Y:S01]  /*00c0*/  IMAD.MOV.U32 R6, RZ, RZ, R3 ;  /* 0x000000ffff067224 */ /* 0x000fe200078e0003 */
[----:B------:R-:W1:Y:S01]  /*00d0*/  LDCU.64 UR6, c[0x0][0x358] ;  /* 0x00006b00ff0677ac */ /* 0x000e620008000a00 */
[----:B------:R-:W2:Y:S01]  /*00e0*/  LDCU.64 UR10, c[0x0][0x380] ;  /* 0x00007000ff0a77ac */ /* 0x000ea20008000a00 */
[----:B0-----:R-:W-:-:S07]  /*00f0*/  IMAD R0, R2, UR4, RZ ;  /* 0x0000000402007c24 */ /* 0x001fce000f8e02ff */
.L_x_0:
[----:B0-----:R-:W-:Y:S01]  /*0100*/  IMAD.MOV.U32 R3, RZ, RZ, R6 ;  /* 0x000000ffff037224 */ /* 0x001fe200078e0006 */
[----:B--2---:R-:W-:Y:S01]  /*0110*/  LEA R4, P0, R7, UR10, 0x2 ;  /* 0x0000000a07047c11 */ /* 0x004fe2000f8010ff */
[----:B------:R-:W-:-:S03]  /*0120*/  IMAD.MOV.U32 R2, RZ, RZ, R7 ;  /* 0x000000ffff027224 */ /* 0x000fc600078e0007 */
[----:B------:R-:W-:Y:S01]  /*0130*/  LEA.HI.X R5, R7, UR11, R6, 0x2, P0 ;  /* 0x0000000b07057c11 */ /* 0x000fe200080f1406 */
[----:B------:R-:W1:Y:S01]  /*0140*/  I2F.U64 R3, R2 ;  /* 0x0000000200037312 */ /* 0x000e620000301000 */
[----:B------:R-:W-:-:S04]  /*0150*/  IADD3 R7, P0, PT, R0, R7, RZ ;  /* 0x0000000700077210 */ /* 0x000fc80007f1e0ff */
[----:B------:R-:W-:Y:S02]  /*0160*/  LEA.HI.X.SX32 R6, R0, R6, 0x1, P0 ;  /* 0x0000000600067211 */ /* 0x000fe400000f0eff */
[----:B------:R-:W-:-:S04]  /*0170*/  ISETP.GE.U32.AND P0, PT, R7, UR8, PT ;  /* 0x0000000807007c0c */ /* 0x000fc8000bf06070 */
[----:B------:R-:W-:Y:S01]  /*0180*/  ISETP.GE.U32.AND.EX P0, PT, R6, UR9, PT, P0 ;  /* 0x0000000906007c0c */ /* 0x000fe2000bf06100 */
[----:B-1----:R0:W-:-:S12]  /*0190*/  STG.E desc[UR6][R4.64], R3 ;  /* 0x0000000304007986 */ /* 0x0021d8000c101906 */
[----:B------:R-:W-:Y:S05]  /*01a0*/  @!P0 BRA `(.L_x_0) ;  /* 0xfffffffc00d48947 */ /* 0x000fea000383ffff */
[----:B------:R-:W-:Y:S05]  /*01b0*/  EXIT ;  /* 0x000000000000794d */ /* 0x000fea0003800000 */
.L_x_1:
[----:B------:R-:W-:-:S00]  /*01c0*/  BRA `(.L_x_1) ;  /* 0xfffffffc00fc7947 */ /* 0x000fc0000383ffff */
[----:B------:R-:W-:-:S00]  /*01d0*/  NOP ;  /* 0x0000000000007918 */ /* 0x000fc00000000000 */
        /* <DEDUP_REMOVED lines=10> */
.L_x_12:


//--------------------- .text._Z10mmaKernel2PK6__halfS1_Pfiii --------------------------
	.section	.text._Z10mmaKernel2PK6__halfS1_Pfiii,"ax",@progbits
	.align	128
        .global         _Z10mmaKernel2PK6__halfS1_Pfiii
        .type           _Z10mmaKernel2PK6__halfS1_Pfiii,@function
        .size           _Z10mmaKernel2PK6__halfS1_Pfiii,(.L_x_13 - _Z10mmaKernel2PK6__halfS1_Pfiii)
        .other          _Z10mmaKernel2PK6__halfS1_Pfiii,@"STO_CUDA_ENTRY STV_DEFAULT"
_Z10mmaKernel2PK6__halfS1_Pfiii:
.text._Z10mmaKernel2PK6__halfS1_Pfiii:
[----:B------:R-:W-:Y:S01]  /*0000*/  LDC R1, c[0x0][0x37c] ;  /* 0x0000df00ff017b82 */ /* 0x000fe20000000800 */
[----:B------:R-:W0:Y:S07]  /*0010*/  S2R R7, SR_TID.X ;  /* 0x0000000000077919 */ /* 0x000e2e0000002100 */
[----:B------:R-:W1:Y:S01]  /*0020*/  S2UR UR9, SR_CTAID.Y ;  /* 0x00000000000979c3 */ /* 0x000e620000002600 */
[----:B------:R-:W1:Y:S01]  /*0030*/  LDCU UR10, c[0x0][0x3a0] ;  /* 0x00007400ff0a77ac */ /* 0x000e620008000800 */
[----:B------:R-:W-:Y:S01]  /*0040*/  BSSY.RECONVERGENT B0, `(.L_x_2) ;  /* 0x000002a000007945 */ /* 0x000fe20003800200 */
[----:B------:R-:W2:Y:S05]  /*0050*/  LDCU.128 UR4, c[0x0][0x380] ;  /* 0x00007000ff0477ac */ /* 0x000eaa0008000c00 */
[----:B------:R-:W3:Y:S01]  /*0060*/  S2UR UR8, SR_CTAID.X ;  /* 0x00000000000879c3 */ /* 0x000ee20000002500 */
[----:B------:R-:W4:Y:S07]  /*0070*/  LDCU.64 UR14, c[0x0][0x358] ;  /* 0x00006b00ff0e77ac */ /* 0x000f2e0008000a00 */
[----:B------:R-:W4:Y:S01]  /*0080*/  LDC R10, c[0x0][0x360] ;  /* 0x0000d800ff0a7b82 */ /* 0x000f220000000800 */
[----:B-1----:R-:W-:-:S04]  /*0090*/  UIMAD UR9, UR9, UR10, URZ ;  /* 0x0000000a090972a4 */ /* 0x002fc8000f8e02ff */
[----:B------:R-:W-:Y:S01]  /*00a0*/  USHF.L.U32 UR10, UR9, 0x7, URZ ;  /* 0x00000007090a7899 */ /* 0x000fe200080006ff */
[C---:B0-----:R-:W-:Y:S01]  /*00b0*/  IMAD.SHL.U32 R0, R7.reuse, 0x8, RZ ;  /* 0x0000000807007824 */ /* 0x041fe200078e00ff */
[----:B------:R-:W-:Y:S01]  /*00c0*/  LOP3.LUT R21, R7, 0x1f, RZ, 0xc0, !PT ;  /* 0x0000001f07157812 */ /* 0x000fe200078ec0ff */
[----:B---3--:R-:W-:Y:S01]  /*00d0*/  USHF.L.U32 UR8, UR8, 0x6, URZ ;  /* 0x0000000608087899 */ /* 0x008fe200080006ff */
[----:B------:R-:W-:Y:S02]  /*00e0*/  SHF.R.U32.HI R7, RZ, 0x5, R7 ;  /* 0x00000005ff077819 */ /* 0x000fe40000011607 */
[----:B------:R-:W-:Y:S01]  /*00f0*/  ISETP.GT.U32.AND P1, PT, R21, 0x3, PT ;  /* 0x000000031500780c */ /* 0x000fe20003f24070 */
[----:B--2---:R-:W-:Y:S01]  /*0100*/  UIMAD.WIDE UR8, UR8, 0x2, UR6 ;  /* 0x00000002080878a5 */ /* 0x004fe2000f8e0206 */
[----:B------:R-:W-:Y:S01]  /*0110*/  LOP3.LUT R0, R0, 0xf8, RZ, 0xc0, !PT ;  /* 0x000000f800007812 */ /* 0x000fe200078ec0ff */
[----:B------:R-:W-:-:S12]  /*0120*/  UIMAD.WIDE UR6, UR10, 0x2, UR4 ;  /* 0x000000020a0678a5 */ /* 0x000fd8000f8e0204 */
.L_x_3:
[----:B------:R-:W-:Y:S01]  /*0130*/  ISETP.GT.U32.AND P0, PT, R7, 0x1f, PT ;  /* 0x0000001f0700780c */ /* 0x000fe20003f04070 */
[----:B0-----:R-:W0:Y:S01]  /*0140*/  @!P1 LDC R2, c[0x0][0x3a0] ;  /* 0x0000e800ff029b82 */ /* 0x001e220000000800 */
[----:B------:R-:W-:Y:S02]  /*0150*/  IMAD.MOV.U32 R3, RZ, RZ, 0x2 ;  /* 0x00000002ff037424 */ /* 0x000fe400078e00ff */
[----:B------:R-:W-:Y:S01]  /*0160*/  ISETP.GT.U32.OR P0, PT, R21, 0x7, P0 ;  /* 0x000000071500780c */ /* 0x000fe20000704470 */
[----:B------:R-:W-:-:S12]  /*0170*/  IMAD.MOV.U32 R5, RZ, RZ, 0x2 ;  /* 0x00000002ff057424 */ /* 0x000fd800078e00ff */
[----:B------:R-:W1:Y:S01]  /*0180*/  @!P0 LDC R4, c[0x0][0x39c] ;  /* 0x0000e700ff048b82 */ /* 0x000e620000000800 */
[----:B0-----:R-:W-:-:S04]  /*0190*/  @!P1 IMAD R2, R7, R2, R0 ;  /* 0x0000000207029224 */ /* 0x001fc800078e0200 */
[----:B------:R-:W-:-:S05]  /*01a0*/  @!P1 IMAD.WIDE R2, R2, R3, UR6 ;  /* 0x0000000602029e25 */ /* 0x000fca000f8e0203 */
[----:B----4-:R-:W2:Y:S01]  /*01b0*/  @!P1 LDG.E.128.CONSTANT R12, desc[UR14][R2.64] ;  /* 0x0000000e020c9981 */ /* 0x010ea2000c1e9d00 */
[----:B-1----:R-:W-:-:S04]  /*01c0*/  @!P0 IMAD R4, R7, R4, R0 ;  /* 0x0000000407048224 */ /* 0x002fc800078e0200 */
[----:B------:R-:W-:-:S05]  /*01d0*/  @!P0 IMAD.WIDE R4, R4, R5, UR8 ;  /* 0x0000000804048e25 */ /* 0x000fca000f8e0205 */
[----:B------:R-:W3:Y:S01]  /*01e0*/  @!P0 LDG.E.128.CONSTANT R16, desc[UR14][R4.64] ;  /* 0x0000000e04108981 */ /* 0x000ee2000c1e9d00 */
[----:B------:R-:W0:Y:S01]  /*01f0*/  @!P1 S2R R9, SR_CgaCtaId ;  /* 0x0000000000099919 */ /* 0x000e220000008800 */
[----:B------:R-:W1:Y:S01]  /*0200*/  @!P0 S2R R20, SR_CgaCtaId ;  /* 0x0000000000148919 */ /* 0x000e620000008800 */
[----:B------:R-:W-:Y:S02]  /*0210*/  @!P1 MOV R6, 0x400 ;  /* 0x0000040000069802 */ /* 0x000fe40000000f00 */
[----:B------:R-:W-:Y:S01]  /*0220*/  @!P0 MOV R11, 0x400 ;  /* 0x00000400000b8802 */ /* 0x000fe20000000f00 */
[--C-:B------:R-:W-:Y:S01]  /*0230*/  @!P0 IMAD R8, R7, 0x48, R0.reuse ;  /* 0x0000004807088824 */ /* 0x100fe200078e0200 */
[----:B0-----:R-:W-:Y:S01]  /*0240*/  @!P1 LEA R9, R9, R6, 0x18 ;  /* 0x0000000609099211 */ /* 0x001fe200078ec0ff */
[----:B------:R-:W-:Y:S01]  /*0250*/  @!P1 IMAD R6, R7, 0x28, R0 ;  /* 0x0000002807069824 */ /* 0x000fe200078e0200 */
[----:B-1----:R-:W-:-:S03]  /*0260*/  @!P0 LEA R11, R20, R11, 0x18 ;  /* 0x0000000b140b8211 */ /* 0x002fc600078ec0ff */
[----:B------:R-:W-:Y:S01]  /*0270*/  @!P1 IMAD R6, R6, 0x2, R9 ;  /* 0x0000000206069824 */ /* 0x000fe200078e0209 */
[----:B------:R-:W-:Y:S01]  /*0280*/  LEA.HI R7, R10, R7, RZ, 0x1b ;  /* 0x000000070a077211 */ /* 0x000fe200078fd8ff */
[----:B------:R-:W-:-:S03]  /*0290*/  @!P0 IMAD R8, R8, 0x2, R11 ;  /* 0x0000000208088824 */ /* 0x000fc600078e020b */
[----:B--2---:R0:W-:Y:S04]  /*02a0*/  @!P1 STS.128 [R6], R12 ;  /* 0x0000000c06009388 */ /* 0x0041e80000000c00 */
[----:B---3--:R0:W-:Y:S01]  /*02b0*/  @!P0 STS.128 [R8+0x2800], R16 ;  /* 0x0028001008008388 */ /* 0x0081e20000000c00 */
[----:B------:R-:W-:-:S13]  /*02c0*/  ISETP.GE.U32.AND P0, PT, R7, 0x80, PT ;  /* 0x000000800700780c */ /* 0x000fda0003f06070 */
[----:B------:R-:W-:Y:S05]  /*02d0*/  @!P0 BRA `(.L_x_3) ;  /* 0xfffffffc00948947 */ /* 0x000fea000383ffff */
[----:B------:R-:W-:Y:S05]  /*02e0*/  BSYNC.RECONVERGENT B0 ;  /* 0x0000000000007941 */ /* 0x000fea0003800200 */
.L_x_2:
[----:B------:R-:W1:Y:S01]  /*02f0*/  LDCU UR4, c[0x0][0x3a0] ;  /* 0x00007400ff0477ac */ /* 0x000e620008000800 */
[----:B------:R-:W-:Y:S02]  /*0300*/  CS2R R42, SRZ ;  /* 0x00000000002a7805 */ /* 0x000fe4000001ff00 */
[----:B------:R-:W-:Y:S02]  /*0310*/  CS2R R40, SRZ ;  /* 0x0000000000287805 */ /* 0x000fe4000001ff00 */
[----:B------:R-:W-:Y:S02]  /*0320*/  CS2R R38, SRZ ;  /* 0x0000000000267805 */ /* 0x000fe4000001ff00 */
[----:B------:R-:W-:Y:S02]  /*0330*/  CS2R R36, SRZ ;  /* 0x0000000000247805 */ /* 0x000fe4000001ff00 */
[----:B------:R-:W-:Y:S02]  /*0340*/  CS2R R34, SRZ ;  /* 0x0000000000227805 */ /* 0x000fe4000001ff00 */
[----:B------:R-:W-:-:S02]  /*0350*/  CS2R R32, SRZ ;  /* 0x0000000000207805 */ /* 0x000fc4000001ff00 */
[----:B------:R-:W-:Y:S02]  /*0360*/  CS2R R30, SRZ ;  /* 0x00000000001e7805 */ /* 0x000fe4000001ff00 */
[----:B------:R-:W-:Y:S02]  /*0370*/  CS2R R28, SRZ ;  /* 0x00000000001c7805 */ /* 0x000fe4000001ff00 */
[----:B------:R-:W-:Y:S02]  /*0380*/  CS2R R26, SRZ ;  /* 0x00000000001a7805 */ /* 0x000fe4000001ff00 */
[----:B------:R-:W-:Y:S02]  /*0390*/  CS2R R24, SRZ ;  /* 0x0000000000187805 */ /* 0x000fe4000001ff00 */
[----:B------:R-:W-:Y:S02]  /*03a0*/  CS2R R22, SRZ ;  /* 0x0000000000167805 */ /* 0x000fe4000001ff00 */
[----:B------:R-:W-:-:S02]  /*03b0*/  CS2R R20, SRZ ;  /* 0x0000000000147805 */ /* 0x000fc4000001ff00 */
[----:B0-----:R-:W-:Y:S02]  /*03c0*/  CS2R R18, SRZ ;  /* 0x0000000000127805 */ /* 0x001fe4000001ff00 */
[----:B------:R-:W-:Y:S02]  /*03d0*/  CS2R R16, SRZ ;  /* 0x0000000000107805 */ /* 0x000fe4000001ff00 */
[----:B------:R-:W-:Y:S02]  /*03e0*/  CS2R R14, SRZ ;  /* 0x00000000000e7805 */ /* 0x000fe4000001ff00 */
[----:B------:R-:W-:Y:S02]  /*03f0*/  CS2R R12, SRZ ;  /* 0x00000000000c7805 */ /* 0x000fe4000001ff00 */
[----:B------:R-:W-:Y:S01]  /*0400*/  CS2R R10, SRZ ;  /* 0x00000000000a7805 */ /* 0x000fe2000001ff00 */
[----:B-1----:R-:W-:Y:S01]  /*0410*/  UISETP.GE.AND UP0, UPT, UR4, 0x20, UPT ;  /* 0x000000200400788c */ /* 0x002fe2000bf06270 */
[----:B------:R-:W-:-:S02]  /*0420*/  CS2R R8, SRZ ;  /* 0x0000000000087805 */ /* 0x000fc4000001ff00 */
        /* <DEDUP_REMOVED lines=13> */
[----:B------:R-:W-:Y:S01]  /*0500*/  CS2R R68, SRZ ;  /* 0x0000000000447805 */ /* 0x000fe2000001ff00 */
[----:B------:R-:W-:Y:S06]  /*0510*/  BAR.SYNC.DEFER_BLOCKING 0x0 ;  /* 0x0000000000007b1d */ /* 0x000fec0000010000 */
[----:B------:R-:W-:Y:S05]  /*0520*/  BRA.U !UP0, `(.L_x_4) ;  /* 0x0000000908147547 */ /* 0x000fea000b800000 */
[----:B------:R-:W-:Y:S01]  /*0530*/  IMAD.MOV.U32 R43, RZ, RZ, RZ ;  /* 0x000000ffff2b7224 */ /* 0x000fe200078e00ff */
[----:B------:R-:W-:Y:S01]  /*0540*/  UMOV UR4, URZ ;  /* 0x000000ff00047c82 */ /* 0x000fe20008000000 */
[----:B------:R-:W-:Y:S01]  /*0550*/  UMOV UR12, 0x1 ;  /* 0x00000001000c7882 */ /* 0x000fe20000000000 */
[----:B------:R-:W-:Y:S01]  /*0560*/  UMOV UR13, 0x20 ;  /* 0x00000020000d7882 */ /* 0x000fe20000000000 */
[----:B------:R-:W-:Y:S01]  /*0570*/  UMOV UR10, UR6 ;  /* 0x00000006000a7c82 */ /* 0x000fe20008000000 */
[----:B------:R-:W-:-:S05]  /*0580*/  UMOV UR11, UR7 ;  /* 0x00000007000b7c82 */ /* 0x000fca0008000000 */
.L_x_7:
[----:B------:R-:W0:Y:S01]  /*0590*/  LDCU UR5, c[0x0][0x3a0] ;  /* 0x00007400ff0577ac */ /* 0x000e220008000800 */
[----:B------:R-:W1:Y:S01]  /*05a0*/  S2R R0, SR_TID.X ;  /* 0x0000000000007919 */ /* 0x000e620000002100 */
[----:B0-----:R-:W-:-:S09]  /*05b0*/  UISETP.GE.AND UP0, UPT, UR13, UR5, UPT ;  /* 0x000000050d00728c */ /* 0x001fd2000bf06270 */
[----:B------:R-:W-:Y:S05]  /*05c0*/  BRA.U UP0, `(.L_x_5) ;  /* 0x0000000100d47547 */ /* 0x000fea000b800000 */
[----:B------:R-:W0:Y:S01]  /*05d0*/  S2R R2, SR_TID.X ;  /* 0x0000000000027919 */ /* 0x000e220000002100 */
[----:B------:R-:W2:Y:S01]  /*05e0*/  LDCU UR5, c[0x0][0x39c] ;  /* 0x00007380ff0577ac */ /* 0x000ea20008000800 */
[----:B------:R-:W-:Y:S01]  /*05f0*/  BSSY.RECONVERGENT B0, `(.L_x_5) ;  /* 0x0000032000007945 */ /* 0x000fe20003800200 */
[----:B------:R-:W-:-:S04]  /*0600*/  UIADD3 UR10, UP0, UPT, UR6, 0x40, URZ ;  /* 0x00000040060a7890 */ /* 0x000fc8000ff1e0ff */
[----:B------:R-:W-:Y:S02]  /*0610*/  UIADD3.X UR11, UPT, UPT, URZ, UR7, URZ, UP0, !UPT ;  /* 0x00000007ff0b7290 */ /* 0x000fe400087fe4ff */
[----:B--2---:R-:W-:-:S04]  /*0620*/  USHF.L.U32 UR5, UR5, 0x5, URZ ;  /* 0x0000000505057899 */ /* 0x004fc800080006ff */
[----:B------:R-:W-:Y:S01]  /*0630*/  UIMAD.WIDE UR8, UR5, 0x2, UR8 ;  /* 0x00000002050878a5 */ /* 0x000fe2000f8e0208 */
[----:B0-----:R-:W-:Y:S02]  /*0640*/  LOP3.LUT R3, R2, 0x1f, RZ, 0xc0, !PT ;  /* 0x0000001f02037812 */ /* 0x001fe400078ec0ff */
[----:B------:R-:W-:Y:S02]  /*0650*/  SHF.R.U32.HI R2, RZ, 0x5, R2 ;  /* 0x00000005ff027819 */ /* 0x000fe40000011602 */
[----:B------:R-:W-:-:S13]  /*0660*/  ISETP.GT.U32.AND P1, PT, R3, 0x3, PT ;  /* 0x000000030300780c */ /* 0x000fda0003f24070 */
.L_x_6:
[----:B0-----:R-:W0:Y:S01]  /*0670*/  S2R R3, SR_TID.X ;  /* 0x0000000000037919 */ /* 0x001e220000002100 */
[----:B------:R-:W-:Y:S01]  /*0680*/  ISETP.GT.U32.AND P0, PT, R2, 0x1f, PT ;  /* 0x0000001f0200780c */ /* 0x000fe20003f04070 */
[----:B------:R-:W2:Y:S01]  /*0690*/  @!P1 LDC R73, c[0x0][0x3a0] ;  /* 0x0000e800ff499b82 */ /* 0x000ea20000000800 */
[----:B------:R-:W-:Y:S02]  /*06a0*/  IMAD.U32 R47, RZ, RZ, UR7 ;  /* 0x00000007ff2f7e24 */ /* 0x000fe4000f8e00ff */
[----:B------:R-:W-:Y:S02]  /*06b0*/  IMAD.U32 R45, RZ, RZ, UR7 ;  /* 0x00000007ff2d7e24 */ /* 0x000fe4000f8e00ff */
[----:B------:R-:W-:Y:S02]  /*06c0*/  @!P1 IMAD.MOV.U32 R45, RZ, RZ, R47 ;  /* 0x000000ffff2d9224 */ /* 0x000fe400078e002f */
[----:B------:R-:W-:Y:S02]  /*06d0*/  IMAD.MOV.U32 R75, RZ, RZ, 0x2 ;  /* 0x00000002ff4b7424 */ /* 0x000fe400078e00ff */
[----:B------:R-:W-:Y:S01]  /*06e0*/  IMAD.U32 R46, RZ, RZ, UR6 ;  /* 0x00000006ff2e7e24 */ /* 0x000fe2000f8e00ff */
[C---:B0-----:R-:W-:Y:S01]  /*06f0*/  LOP3.LUT R44, R3.reuse, 0x1f, RZ, 0xc0, !PT ;  /* 0x0000001f032c7812 */ /* 0x041fe200078ec0ff */
[----:B------:R-:W-:-:S03]  /*0700*/  @!P1 IMAD.SHL.U32 R77, R3, 0x8, RZ ;  /* 0x00000008034d9824 */ /* 0x000fc600078e00ff */
[----:B------:R-:W-:Y:S01]  /*0710*/  ISETP.GT.U32.OR P0, PT, R44, 0x7, P0 ;  /* 0x000000072c00780c */ /* 0x000fe20000704470 */
[----:B------:R-:W-:Y:S01]  /*0720*/  IMAD.U32 R44, RZ, RZ, UR6 ;  /* 0x00000006ff2c7e24 */ /* 0x000fe2000f8e00ff */
[----:B------:R-:W-:-:S05]  /*0730*/  @!P1 LOP3.LUT R77, R77, 0xf8, RZ, 0xc0, !PT ;  /* 0x000000f84d4d9812 */ /* 0x000fca00078ec0ff */
[----:B--2---:R-:W-:-:S04]  /*0740*/  @!P1 IMAD R73, R2, R73, R77 ;  /* 0x0000004902499224 */ /* 0x004fc800078e024d */
[----:B------:R-:W-:Y:S02]  /*0750*/  @!P1 IMAD.WIDE.U32 R44, R73, 0x2, R44 ;  /* 0x00000002492c9825 */ /* 0x000fe400078e002c */
[----:B------:R-:W0:Y:S02]  /*0760*/  @!P0 LDC R72, c[0x0][0x39c] ;  /* 0x0000e700ff488b82 */ /* 0x000e240000000800 */
[----:B------:R-:W-:Y:S02]  /*0770*/  @!P0 IMAD.SHL.U32 R3, R3, 0x8, RZ ;  /* 0x0000000803038824 */ /* 0x000fe400078e00ff */
[----:B------:R-:W2:Y:S03]  /*0780*/  @!P1 LDG.E.128.CONSTANT R44, desc[UR14][R44.64+0x40] ;  /* 0x0000400e2c2c9981 */ /* 0x000ea6000c1e9d00 */
[----:B------:R-:W-:-:S05]  /*0790*/  @!P0 LOP3.LUT R3, R3, 0xf8, RZ, 0xc0, !PT ;  /* 0x000000f803038812 */ /* 0x000fca00078ec0ff */
[----:B0-----:R-:W-:-:S04]  /*07a0*/  @!P0 IMAD R72, R2, R72, R3 ;  /* 0x0000004802488224 */ /* 0x001fc800078e0203 */
[----:B------:R-:W-:-:S06]  /*07b0*/  @!P0 IMAD.WIDE R72, R72, R75, UR8 ;  /* 0x0000000848488e25 */ /* 0x000fcc000f8e024b */
[----:B------:R-:W3:Y:S01]  /*07c0*/  @!P0 LDG.E.128.CONSTANT R72, desc[UR14][R72.64] ;  /* 0x0000000e48488981 */ /* 0x000ee2000c1e9d00 */
[----:B------:R-:W0:Y:S01]  /*07d0*/  @!P1 S2R R79, SR_CgaCtaId ;  /* 0x00000000004f9919 */ /* 0x000e220000008800 */
[----:B------:R-:W4:Y:S01]  /*07e0*/  @!P0 S2R R81, SR_CgaCtaId ;  /* 0x0000000000518919 */ /* 0x000f220000008800 */
[----:B------:R-:W-:Y:S02]  /*07f0*/  @!P1 MOV R76, 0x400 ;  /* 0x00000400004c9802 */ /* 0x000fe40000000f00 */
[----:B------:R-:W-:Y:S01]  /*0800*/  @!P0 MOV R78, 0x400 ;  /* 0x00000400004e8802 */ /* 0x000fe20000000f00 */
[----:B------:R-:W-:Y:S02]  /*0810*/  IMAD.U32 R83, RZ, RZ, UR12 ;  /* 0x0000000cff537e24 */ /* 0x000fe4000f8e00ff */
[C---:B------:R-:W-:Y:S02]  /*0820*/  @!P1 IMAD R77, R2.reuse, 0x28, R77 ;  /* 0x00000028024d9824 */ /* 0x040fe400078e024d */
[----:B------:R-:W-:Y:S01]  /*0830*/  @!P0 IMAD R3, R2, 0x48, R3 ;  /* 0x0000004802038824 */ /* 0x000fe200078e0203 */
[----:B0-----:R-:W-:-:S02]  /*0840*/  @!P1 LEA R76, R79, R76, 0x18 ;  /* 0x0000004c4f4c9211 */ /* 0x001fc400078ec0ff */
[----:B------:R-:W0:Y:S01]  /*0850*/  LDC R79, c[0x0][0x360] ;  /* 0x0000d800ff4f7b82 */ /* 0x000e220000000800 */
[----:B----4-:R-:W-:Y:S01]  /*0860*/  @!P0 LEA R78, R81, R78, 0x18 ;  /* 0x0000004e514e8211 */ /* 0x010fe200078ec0ff */
[----:B------:R-:W-:-:S04]  /*0870*/  IMAD.U32 R81, RZ, RZ, UR12 ;  /* 0x0000000cff517e24 */ /* 0x000fc8000f8e00ff */
[----:B------:R-:W-:Y:S02]  /*0880*/  @!P1 IMAD R76, R81, 0x3a00, R76 ;  /* 0x00003a00514c9824 */ /* 0x000fe400078e024c */
[----:B------:R-:W-:Y:S02]  /*0890*/  @!P0 IMAD R78, R83, 0x3a00, R78 ;  /* 0x00003a00534e8824 */ /* 0x000fe400078e024e */
[----:B------:R-:W-:Y:S02]  /*08a0*/  @!P1 IMAD R76, R77, 0x2, R76 ;  /* 0x000000024d4c9824 */ /* 0x000fe400078e024c */
[----:B------:R-:W-:Y:S01]  /*08b0*/  @!P0 IMAD R3, R3, 0x2, R78 ;  /* 0x0000000203038824 */ /* 0x000fe200078e024e */
[----:B0-----:R-:W-:Y:S02]  /*08c0*/  LEA.HI R2, R79, R2, RZ, 0x1b ;  /* 0x000000024f027211 */ /* 0x001fe400078fd8ff */
[----:B--2---:R0:W-:Y:S04]  /*08d0*/  @!P1 STS.128 [R76], R44 ;  /* 0x0000002c4c009388 */ /* 0x0041e80000000c00 */
[----:B---3--:R0:W-:Y:S01]  /*08e0*/  @!P0 STS.128 [R3+0x2800], R72 ;  /* 0x0028004803008388 */ /* 0x0081e20000000c00 */
[----:B------:R-:W-:-:S13]  /*08f0*/  ISETP.GE.U32.AND P0, PT, R2, 0x80, PT ;  /* 0x000000800200780c */ /* 0x000fda0003f06070 */
[----:B------:R-:W-:Y:S05]  /*0900*/  @!P0 BRA `(.L_x_6) ;  /* 0xfffffffc00588947 */ /* 0x000fea000383ffff */
[----:B------:R-:W-:Y:S05]  /*0910*/  BSYNC.RECONVERGENT B0 ;  /* 0x0000000000007941 */ /* 0x000fea0003800200 */
.L_x_5:
[----:B------:R-:W2:Y:S01]  /*0920*/  S2UR UR6, SR_CgaCtaId ;  /* 0x00000000000679c3 */ /* 0x000ea20000008800 */
[----:B01----:R-:W-:Y:S01]  /*0930*/  SHF.R.U32.HI R44, RZ, 0x1, R0 ;  /* 0x00000001ff2c7819 */ /* 0x003fe20000011600 */
[----:B------:R-:W-:Y:S01]  /*0940*/  UMOV UR5, 0x400 ;  /* 0x0000040000057882 */ /* 0x000fe20000000000 */
[C---:B------:R-:W-:Y:S01]  /*0950*/  LOP3.LUT R2, R0.reuse, 0x20, RZ, 0xc0, !PT ;  /* 0x0000002000027812 */ /* 0x040fe200078ec0ff */
[----:B------:R-:W-:Y:S01]  /*0960*/  UIADD3 UR13, UPT, UPT, UR13, 0x20, URZ ;  /* 0x000000200d0d7890 */ /* 0x000fe2000fffe0ff */
[C---:B------:R-:W-:Y:S01]  /*0970*/  LOP3.LUT R3, R0.reuse, 0xf, RZ, 0xc0, !PT ;  /* 0x0000000f00037812 */ /* 0x040fe200078ec0ff */
[----:B------:R-:W-:Y:S01]  /*0980*/  ULOP3.LUT UR12, UR12, 0x1, URZ, 0x3c, !UPT ;  /* 0x000000010c0c7892 */ /* 0x000fe2000f8e3cff */
[----:B------:R-:W-:Y:S01]  /*0990*/  LOP3.LUT R0, R0, 0x3cf, RZ, 0xc0, !PT ;  /* 0x000003cf00007812 */ /* 0x000fe200078ec0ff */
[----:B------:R-:W-:Y:S01]  /*09a0*/  UMOV UR7, UR11 ;  /* 0x0000000b00077c82 */ /* 0x000fe20008000000 */
[----:B------:R-:W-:Y:S01]  /*09b0*/  LOP3.LUT R45, R44, 0x8, RZ, 0xc0, !PT ;  /* 0x000000082c2d7812 */ /* 0x000fe200078ec0ff */
[----:B------:R-:W-:-:S04]  /*09c0*/  IMAD R2, R3, 0x48, R2 ;  /* 0x0000004803027824 */ /* 0x000fc800078e0202 */
[----:B------:R-:W-:Y:S01]  /*09d0*/  IMAD R0, R0, 0x28, R45 ;  /* 0x0000002800007824 */ /* 0x000fe200078e022d */
[----:B--2---:R-:W-:-:S03]  /*09e0*/  ULEA UR5, UR6, UR5, 0x18 ;  /* 0x0000000506057291 */ /* 0x004fc6000f8ec0ff */
[----:B------:R-:W-:Y:S01]  /*09f0*/  UMOV UR6, UR10 ;  /* 0x0000000a00067c82 */ /* 0x000fe20008000000 */
[----:B------:R-:W-:Y:S02]  /*0a00*/  UIMAD UR5, UR4, 0x3a00, UR5 ;  /* 0x00003a00040578a4 */ /* 0x000fe4000f8e0205 */
[----:B------:R-:W-:-:S04]  /*0a10*/  ULOP3.LUT UR4, UR4, 0x1, URZ, 0x3c, !UPT ;  /* 0x0000000104047892 */ /* 0x000fc8000f8e3cff */
[----:B------:R-:W-:Y:S02]  /*0a20*/  LEA R90, R2, UR5, 0x1 ;  /* 0x00000005025a7c11 */ /* 0x000fe4000f8e08ff */
[----:B------:R-:W-:-:S03]  /*0a30*/  LEA R0, R0, UR5, 0x1 ;  /* 0x0000000500007c11 */ /* 0x000fc6000f8e08ff */
[----:B------:R-:W-:Y:S01]  /*0a40*/  LDSM.16.MT88.2 R84, [R90+0x2800] ;  /* 0x002800005a54783b */ /* 0x000fe20000004100 */
[----:B------:R-:W0:Y:S03]  /*0a50*/  LDCU UR5, c[0x0][0x3a0] ;  /* 0x00007400ff0577ac */ /* 0x000e260008000800 */
[----:B------:R-:W1:Y:S04]  /*0a60*/  LDSM.16.M88.4 R44, [R0] ;  /* 0x00000000002c783b */ /* 0x000e680000000200 */
[----:B------:R-:W2:Y:S04]  /*0a70*/  LDSM.16.MT88.2 R82, [R90+0x2810] ;  /* 0x002810005a52783b */ /* 0x000ea80000004100 */
[----:B------:R-:W3:Y:S04]  /*0a80*/  LDSM.16.MT88.2 R80, [R90+0x2820] ;  /* 0x002820005a50783b */ /* 0x000ee80000004100 */
[----:B------:R-:W4:Y:S01]  /*0a90*/  LDSM.16.MT88.2 R2, [R90+0x2830] ;  /* 0x002830005a02783b */ /* 0x000f220000004100 */
[----:B0-----:R-:W-:-:S03]  /*0aa0*/  UISETP.GT.AND UP0, UPT, UR13, UR5, UPT ;  /* 0x000000050d00728c */ /* 0x001fc6000bf04270 */
[----:B------:R-:W0:Y:S04]  /*0ab0*/  LDSM.16.M88.4 R76, [R0+0x500] ;  /* 0x00050000004c783b */ /* 0x000e280000000200 */
[----:B------:R-:W5:Y:S04]  /*0ac0*/  LDSM.16.M88.4 R72, [R0+0xa00] ;  /* 0x000a00000048783b */ /* 0x000f680000000200 */
[----:B------:R-:W-:Y:S04]  /*0ad0*/  LDSM.16.MT88.2 R88, [R90+0x3100] ;  /* 0x003100005a58783b */ /* 0x000fe80000004100 */
[----:B------:R-:W-:Y:S01]  /*0ae0*/  LDSM.16.MT88.2 R86, [R90+0x3110] ;  /* 0x003110005a56783b */ /* 0x000fe20000004100 */
[C---:B-1----:R-:W-:Y:S08]  /*0af0*/  HMMA.16816.F32 R68, R44.reuse, R84, R68 ;  /* 0x000000542c44723c */ /* 0x042ff00000001844 */
[C---:B--2---:R-:W-:Y:S08]  /*0b00*/  HMMA.16816.F32 R64, R44.reuse, R82, R64 ;  /* 0x000000522c40723c */ /* 0x044ff00000001840 */
[C---:B---3--:R-:W-:Y:S08]  /*0b10*/  HMMA.16816.F32 R60, R44.reuse, R80, R60 ;  /* 0x000000502c3c723c */ /* 0x048ff0000000183c */
[----:B----4-:R-:W-:Y:S01]  /*0b20*/  HMMA.16816.F32 R56, R44, R2, R56 ;  /* 0x000000022c38723c */ /* 0x010fe20000001838 */
[----:B------:R-:W1:Y:S07]  /*0b30*/  LDSM.16.M88.4 R44, [R0+0xf00] ;  /* 0x000f0000002c783b */ /* 0x000e6e0000000200 */
[C---:B0-----:R-:W-:Y:S08]  /*0b40*/  HMMA.16816.F32 R52, R76.reuse, R84, R52 ;  /* 0x000000544c34723c */ /* 0x041ff00000001834 */
[C---:B------:R-:W-:Y:S08]  /*0b50*/  HMMA.16816.F32 R48, R76.reuse, R82, R48 ;  /* 0x000000524c30723c */ /* 0x040ff00000001830 */
[C---:B------:R-:W-:Y:S08]  /*0b60*/  HMMA.16816.F32 R4, R76.reuse, R80, R4 ;  /* 0x000000504c04723c */ /* 0x040ff00000001804 */
[----:B------:R-:W-:Y:S01]  /*0b70*/  HMMA.16816.F32 R8, R76, R2, R8 ;  /* 0x000000024c08723c */ /* 0x000fe20000001808 */
[----:B------:R-:W0:Y:S07]  /*0b80*/  LDSM.16.M88.4 R76, [R0+0x520] ;  /* 0x00052000004c783b */ /* 0x000e2e0000000200 */
[C---:B-----5:R-:W-:Y:S08]  /*0b90*/  HMMA.16816.F32 R12, R72.reuse, R84, R12 ;  /* 0x00000054480c723c */ /* 0x060ff0000000180c */
[C---:B------:R-:W-:Y:S08]  /*0ba0*/  HMMA.16816.F32 R16, R72.reuse, R82, R16 ;  /* 0x000000524810723c */ /* 0x040ff00000001810 */
[C---:B------:R-:W-:Y:S08]  /*0bb0*/  HMMA.16816.F32 R20, R72.reuse, R80, R20 ;  /* 0x000000504814723c */ /* 0x040ff00000001814 */
[----:B------:R-:W-:Y:S01]  /*0bc0*/  HMMA.16816.F32 R24, R72, R2, R24 ;  /* 0x000000024818723c */ /* 0x000fe20000001818 */
[----:B------:R-:W-:Y:S07]  /*0bd0*/  LDSM.16.M88.4 R72, [R0+0xa20] ;  /* 0x000a20000048783b */ /* 0x000fee0000000200 */
[C---:B-1----:R-:W-:Y:S01]  /*0be0*/  HMMA.16816.F32 R28, R44.reuse, R84, R28 ;  /* 0x000000542c1c723c */ /* 0x042fe2000000181c */
[----:B------:R-:W1:Y:S07]  /*0bf0*/  LDSM.16.MT88.2 R84, [R90+0x3120] ;  /* 0x003120005a54783b */ /* 0x000e6e0000004100 */
[C---:B------:R-:W-:Y:S08]  /*0c00*/  HMMA.16816.F32 R32, R44.reuse, R82, R32 ;  /* 0x000000522c20723c */ /* 0x040ff00000001820 */
[C---:B------:R-:W-:Y:S01]  /*0c10*/  HMMA.16816.F32 R36, R44.reuse, R80, R36 ;  /* 0x000000502c24723c */ /* 0x040fe20000001824 */
[----:B------:R-:W2:Y:S07]  /*0c20*/  LDSM.16.M88.4 R80, [R0+0x20] ;  /* 0x000020000050783b */ /* 0x000eae0000000200 */
[----:B------:R-:W-:Y:S01]  /*0c30*/  HMMA.16816.F32 R40, R44, R2, R40 ;  /* 0x000000022c28723c */ /* 0x000fe20000001828 */
[----:B------:R-:W3:Y:S04]  /*0c40*/  LDSM.16.MT88.2 R2, [R90+0x3130] ;  /* 0x003130005a02783b */ /* 0x000ee80000004100 */
[----:B------:R-:W4:Y:S03]  /*0c50*/  LDSM.16.M88.4 R44, [R0+0xf20] ;  /* 0x000f2000002c783b */ /* 0x000f260000000200 */
[C---:B0-----:R-:W-:Y:S08]  /*0c60*/  HMMA.16816.F32 R52, R76.reuse, R88, R52 ;  /* 0x000000584c34723c */ /* 0x041ff00000001834 */
[C---:B------:R-:W-:Y:S08]  /*0c70*/  HMMA.16816.F32 R48, R76.reuse, R86, R48 ;  /* 0x000000564c30723c */ /* 0x040ff00000001830 */
[----:B-1----:R-:W-:Y:S08]  /*0c80*/  HMMA.16816.F32 R4, R76, R84, R4 ;  /* 0x000000544c04723c */ /* 0x002ff00000001804 */
[-C--:B------:R-:W-:Y:S08]  /*0c90*/  HMMA.16816.F32 R12, R72, R88.reuse, R12 ;  /* 0x00000058480c723c */ /* 0x080ff0000000180c */
[C---:B--2---:R-:W-:Y:S08]  /*0ca0*/  HMMA.16816.F32 R68, R80.reuse, R88, R68 ;  /* 0x000000585044723c */ /* 0x044ff00000001844 */
[C---:B------:R-:W-:Y:S08]  /*0cb0*/  HMMA.16816.F32 R64, R80.reuse, R86, R64 ;  /* 0x000000565040723c */ /* 0x040ff00000001840 */
[C---:B------:R-:W-:Y:S08]  /*0cc0*/  HMMA.16816.F32 R60, R80.reuse, R84, R60 ;  /* 0x00000054503c723c */ /* 0x040ff0000000183c */
[-C--:B---3--:R-:W-:Y:S08]  /*0cd0*/  HMMA.16816.F32 R56, R80, R2.reuse, R56 ;  /* 0x000000025038723c */ /* 0x088ff00000001838 */
[----:B------:R-:W-:Y:S08]  /*0ce0*/  HMMA.16816.F32 R8, R76, R2, R8 ;  /* 0x000000024c08723c */ /* 0x000ff00000001808 */
[C---:B------:R-:W-:Y:S08]  /*0cf0*/  HMMA.16816.F32 R16, R72.reuse, R86, R16 ;  /* 0x000000564810723c */ /* 0x040ff00000001810 */
[C---:B------:R-:W-:Y:S08]  /*0d00*/  HMMA.16816.F32 R20, R72.reuse, R84, R20 ;  /* 0x000000544814723c */ /* 0x040ff00000001814 */
[----:B------:R-:W-:Y:S08]  /*0d10*/  HMMA.16816.F32 R24, R72, R2, R24 ;  /* 0x000000024818723c */ /* 0x000ff00000001818 */
[C---:B----4-:R-:W-:Y:S08]  /*0d20*/  HMMA.16816.F32 R28, R44.reuse, R88, R28 ;  /* 0x000000582c1c723c */ /* 0x050ff0000000181c */
[C---:B------:R-:W-:Y:S08]  /*0d30*/  HMMA.16816.F32 R32, R44.reuse, R86, R32 ;  /* 0x000000562c20723c */ /* 0x040ff00000001820 */
[C---:B------:R-:W-:Y:S08]  /*0d40*/  HMMA.16816.F32 R36, R44.reuse, R84, R36 ;  /* 0x000000542c24723c */ /* 0x040ff00000001824 */
[----:B------:R-:W-:Y:S01]  /*0d50*/  HMMA.16816.F32 R40, R44, R2, R40 ;  /* 0x000000022c28723c */ /* 0x000fe20000001828 */
[----:B------:R-:W-:Y:S06]  /*0d60*/  BAR.SYNC.DEFER_BLOCKING 0x0 ;  /* 0x0000000000007b1d */ /* 0x000fec0000010000 */
[----:B------:R-:W-:-:S13]  /*0d70*/  BRA.U !UP0, `(.L_x_7) ;  /* 0xfffffff908047547 */ /* 0x000fda000b83ffff */
.L_x_4:
[----:B------:R-:W0:Y:S01]  /*0d80*/  S2R R45, SR_TID.X ;  /* 0x00000000002d7919 */ /* 0x000e220000002100 */
[----:B------:R-:W1:Y:S01]  /*0d90*/  S2UR UR5, SR_CgaCtaId ;  /* 0x00000000000579c3 */ /* 0x000e620000008800 */
[----:B------:R-:W-:Y:S01]  /*0da0*/  UMOV UR4, 0x400 ;  /* 0x0000040000047882 */ /* 0x000fe20000000000 */
[----:B------:R-:W2:Y:S01]  /*0db0*/  S2R R44, SR_CTAID.X ;  /* 0x00000000002c7919 */ /* 0x000ea20000002500 */
[----:B-1----:R-:W-:Y:S01]  /*0dc0*/  ULEA UR4, UR5, UR4, 0x18 ;  /* 0x0000000405047291 */ /* 0x002fe2000f8ec0ff */
[----:B------:R-:W1:Y:S01]  /*0dd0*/  LDCU UR5, c[0x0][0x39c] ;  /* 0x00007380ff0577ac */ /* 0x000e620008000800 */
[C---:B0-----:R-:W-:Y:S02]  /*0de0*/  IMAD.SHL.U32 R0, R45.reuse, 0x40, RZ ;  /* 0x000000402d007824 */ /* 0x041fe400078e00ff */
[C---:B------:R-:W-:Y:S02]  /*0df0*/  IMAD.SHL.U32 R3, R45.reuse, 0x2, RZ ;  /* 0x000000022d037824 */ /* 0x040fe400078e00ff */
[----:B------:R-:W-:-:S03]  /*0e00*/  IMAD.SHL.U32 R2, R45, 0x4, RZ ;  /* 0x000000042d027824 */ /* 0x000fc600078e00ff */
[----:B------:R-:W-:Y:S01]  /*0e10*/  LOP3.LUT R0, R3, 0xf006, R0, 0xc8, !PT ;  /* 0x0000f00603007812 */ /* 0x000fe200078ec800 */
[----:B------:R-:W-:-:S03]  /*0e20*/  IMAD.SHL.U32 R3, R45, 0x10, RZ ;  /* 0x000000102d037824 */ /* 0x000fc600078e00ff */
[----:B------:R-:W-:-:S04]  /*0e30*/  LOP3.LUT R0, R0, 0x20, R45, 0xf8, !PT ;  /* 0x0000002000007812 */ /* 0x000fc800078ef82d */
[----:B------:R-:W-:Y:S02]  /*0e40*/  LOP3.LUT R0, R0, 0x1c0, R3, 0xf8, !PT ;  /* 0x000001c000007812 */ /* 0x000fe400078ef803 */
[----:B------:R-:W-:Y:S02]  /*0e50*/  LOP3.LUT R3, R45, 0x1f, RZ, 0xc0, !PT ;  /* 0x0000001f2d037812 */ /* 0x000fe400078ec0ff */
[----:B------:R-:W-:Y:S02]  /*0e60*/  LEA R0, R0, UR4, 0x2 ;  /* 0x0000000400007c11 */ /* 0x000fe4000f8e10ff */
[----:B------:R-:W-:-:S03]  /*0e70*/  ISETP.GT.U32.AND P0, PT, R3, 0xf, PT ;  /* 0x0000000f0300780c */ /* 0x000fc60003f04070 */
[----:B------:R-:W-:Y:S04]  /*0e80*/  STS.64 [R0], R68 ;  /* 0x0000004400007388 */ /* 0x000fe80000000a00 */
[----:B------:R-:W-:Y:S04]  /*0e90*/  STS.64 [R0+0x800], R70 ;  /* 0x0008004600007388 */ /* 0x000fe80000000a00 */
        /* <DEDUP_REMOVED lines=10> */
[----:B------:R0:W-:Y:S04]  /*0f40*/  STS.64 [R0+0x1040], R4 ;  /* 0x0010400400007388 */ /* 0x0001e80000000a00 */
[----:B------:R3:W-:Y:S04]  /*0f50*/  STS.64 [R0+0x1840], R6 ;  /* 0x0018400600007388 */ /* 0x0007e80000000a00 */
[----:B------:R2:W-:Y:S04]  /*0f60*/  STS.64 [R0+0x1060], R8 ;  /* 0x0010600800007388 */ /* 0x0005e80000000a00 */
[----:B------:R4:W-:Y:S01]  /*0f70*/  STS.64 [R0+0x1860], R10 ;  /* 0x0018600a00007388 */ /* 0x0009e20000000a00 */
[----:B0-----:R-:W0:Y:S03]  /*0f80*/  LDC.64 R4, c[0x0][0x390] ;  /* 0x0000e400ff047b82 */ /* 0x001e260000000a00 */
[----:B------:R4:W-:Y:S01]  /*0f90*/  STS.64 [R0+0x2000], R12 ;  /* 0x0020000c00007388 */ /* 0x0009e20000000a00 */
[----:B---3--:R-:W-:-:S02]  /*0fa0*/  LOP3.LUT R7, R2, 0x7c, RZ, 0xc0, !PT ;  /* 0x0000007c02077812 */ /* 0x008fc400078ec0ff */
[----:B------:R-:W-:Y:S01]  /*0fb0*/  SHF.R.U32.HI R6, RZ, 0x5, R45 ;  /* 0x00000005ff067819 */ /* 0x000fe2000001162d */
[----:B------:R4:W-:Y:S02]  /*0fc0*/  STS.64 [R0+0x2800], R14 ;  /* 0x0028000e00007388 */ /* 0x0009e40000000a00 */
[----:B--2---:R-:W-:Y:S02]  /*0fd0*/  IMAD R8, R44, 0x40, R7 ;  /* 0x000000402c087824 */ /* 0x004fe400078e0207 */
[----:B------:R4:W-:Y:S04]  /*0fe0*/  STS.64 [R0+0x2020], R16 ;  /* 0x0020201000007388 */ /* 0x0009e80000000a00 */
        /* <DEDUP_REMOVED lines=12> */
[----:B------:R4:W-:Y:S01]  /*10b0*/  STS.64 [R0+0x3860], R42 ;  /* 0x0038602a00007388 */ /* 0x0009e20000000a00 */
[----:B01----:R-:W-:Y:S06]  /*10c0*/  BAR.SYNC.DEFER_BLOCKING 0x0 ;  /* 0x0000000000007b1d */ /* 0x003fec0000010000 */
.L_x_10:
[----:B------:R-:W0:Y:S01]  /*10d0*/  LDC R9, c[0x0][0x360] ;  /* 0x0000d800ff097b82 */ /* 0x000e220000000800 */
[----:B------:R-:W-:Y:S04]  /*10e0*/  BSSY.RECONVERGENT B0, `(.L_x_8) ;  /* 0x000000a000007945 */ /* 0x000fe80003800200 */
[----:B-1----:R-:W-:Y:S05]  /*10f0*/  @P0 BRA `(.L_x_9) ;  /* 0x0000000000200947 */ /* 0x002fea0003800000 */
[----:B----4-:R-:W-:Y:S01]  /*1100*/  IMAD R0, R6, 0x40, R7 ;  /* 0x0000004006007824 */ /* 0x010fe200078e0207 */
[----:B------:R-:W1:Y:S04]  /*1110*/  S2R R3, SR_CTAID.Y ;  /* 0x0000000000037919 */ /* 0x000e680000002600 */
[----:B------:R-:W-:-:S05]  /*1120*/  LEA R0, R0, UR4, 0x2 ;  /* 0x0000000400007c11 */ /* 0x000fca000f8e10ff */
[----:B------:R-:W2:Y:S01]  /*1130*/  LDS.128 R12, [R0] ;  /* 0x00000000000c7984 */ /* 0x000ea20000000c00 */
[----:B-1----:R-:W-:-:S04]  /*1140*/  IMAD R3, R3, 0x80, R6 ;  /* 0x0000008003037824 */ /* 0x002fc800078e0206 */
[----:B------:R-:W-:-:S04]  /*1150*/  IMAD R3, R3, UR5, R8 ;  /* 0x0000000503037c24 */ /* 0x000fc8000f8e0208 */
[----:B------:R-:W-:-:S05]  /*1160*/  IMAD.WIDE R2, R3, 0x4, R4 ;  /* 0x0000000403027825 */ /* 0x000fca00078e0204 */
[----:B--2---:R1:W-:Y:S02]  /*1170*/  STG.E.128 desc[UR14][R2.64], R12 ;  /* 0x0000000c02007986 */ /* 0x0043e4000c101d0e */
.L_x_9:
[----:B------:R-:W-:Y:S05]  /*1180*/  BSYNC.RECONVERGENT B0 ;  /* 0x0000000000007941 */ /* 0x000fea0003800200 */
.L_x_8:
[----:B0-----:R-:W-:-:S04]  /*1190*/  LEA.HI R6, R9, R6, RZ, 0x1b ;  /* 0x0000000609067211 */ /* 0x001fc800078fd8ff */
[----:B------:R-:W-:-:S13]  /*11a0*/  ISETP.GE.U32.AND P1, PT, R6, 0x80, PT ;  /* 0x000000800600780c */ /* 0x000fda0003f26070 */
[----:B------:R-:W-:Y:S05]  /*11b0*/  @!P1 BRA `(.L_x_10) ;  /* 0xfffffffc00c49947 */ /* 0x000fea000383ffff */
[----:B------:R-:W-:Y:S05]  /*11c0*/  EXIT ;  /* 0x000000000000794d */ /* 0x000fea0003800000 */
.L_x_11:
        /* <DEDUP_REMOVED lines=11> */
.L_x_13:


//--------------------- .nv.shared._Z12flushL2CachePfm --------------------------
	.section	.nv.shared._Z12flushL2CachePfm,"aw",@nobits
	.sectionflags	@""
	.align	16
	.zero		1024


//--------------------- .nv.shared.reserved.0     --------------------------
	.section	.nv.shared.reserved.0,"aw",@nobits
	.weak		__nv_reservedSMEM_offset_0_alias
	.size		__nv_reservedSMEM_offset_0_alias, 0, 64
	.other		__nv_reservedSMEM_offset_0_alias,@"STO_CUDA_RESERVED_SHARED STV_DEFAULT"
__nv_reservedSMEM_offset_0_alias:
	.zero		0
	.zero		64


//--------------------- .nv.shared._Z10mmaKernel2PK6__halfS1_Pfiii --------------------------
	.section	.nv.shared._Z10mmaKernel2PK6__halfS1_Pfiii,"aw",@nobits
	.sectionflags	@""
	.align	16
	.zero		1024


//--------------------- .nv.constant0._Z12flushL2CachePfm --------------------------
	.section	.nv.constant0._Z12flushL2CachePfm,"a",@progbits
	.sectionflags	@""
	.align	4
.nv.constant0._Z12flushL2CachePfm:
	.zero		912


//--------------------- .nv.constant0._Z10mmaKernel2PK6__halfS1_Pfiii --------------------------
	.section	.nv.constant0._Z10mmaKernel2PK6__halfS1_Pfiii,"a",@progbits
	.sectionflags	@""
	.align	4
.nv.constant0._Z10mmaKernel2PK6__halfS1_Pfiii:
	.zero		932


//--------------------- SYMBOLS --------------------------

	.type		.nv.reservedSmem.offset0,@object
	.size		.nv.reservedSmem.offset0,0x4
	.type		.nv.reservedSmem.cap,@object
	.size		.nv.reservedSmem.cap,0x4
